//
// Generated by NVIDIA NVVM Compiler
//
// Compiler Build ID: CL-36424714
// Cuda compilation tools, release 13.0, V13.0.88
// Based on NVVM 20.0.0
//

.version 9.0
.target sm_100
.address_size 64

	// .globl	my_kernel_kernel2

.visible .entry my_kernel_kernel2(
	.param .u64 .ptr .align 1 my_kernel_kernel2_param_0,
	.param .u64 .ptr .align 1 my_kernel_kernel2_param_1,
	.param .u64 .ptr .align 1 my_kernel_kernel2_param_2,
	.param .u64 .ptr .align 1 my_kernel_kernel2_param_3
)
{
	.reg .b32 	%r<6>;
	.reg .b32 	%f<8>;
	.reg .b64 	%rd<15>;

	ld.param.u64 	%rd1, [my_kernel_kernel2_param_0];
	ld.param.u64 	%rd2, [my_kernel_kernel2_param_1];
	ld.param.u64 	%rd3, [my_kernel_kernel2_param_2];
	ld.param.u64 	%rd4, [my_kernel_kernel2_param_3];
	cvta.to.global.u64 	%rd5, %rd1;
	cvta.to.global.u64 	%rd6, %rd4;
	cvta.to.global.u64 	%rd7, %rd3;
	cvta.to.global.u64 	%rd8, %rd2;
	mov.u32 	%r1, %ctaid.x;
	shl.b32 	%r2, %r1, 5;
	mov.u32 	%r3, %tid.x;
	add.s32 	%r4, %r2, %r3;
	mul.wide.u32 	%rd9, %r4, 4;
	add.s64 	%rd10, %rd8, %rd9;
	ld.global.nc.f32 	%f1, [%rd10];
	shr.u32 	%r5, %r4, 6;
	mul.wide.u32 	%rd11, %r5, 4;
	add.s64 	%rd12, %rd7, %rd11;
	ld.global.nc.f32 	%f2, [%rd12];
	sub.f32 	%f3, %f1, %f2;
	mul.f32 	%f4, %f3, 0f3FB8AA3B;
	ex2.approx.f32 	%f5, %f4;
	add.s64 	%rd13, %rd6, %rd11;
	ld.global.nc.f32 	%f6, [%rd13];
	div.rn.f32 	%f7, %f5, %f6;
	add.s64 	%rd14, %rd5, %rd9;
	st.global.f32 	[%rd14], %f7;
	ret;

}
	// .globl	my_kernel_kernel0
.visible .entry my_kernel_kernel0(
	.param .u64 .ptr .align 1 my_kernel_kernel0_param_0,
	.param .u64 .ptr .align 1 my_kernel_kernel0_param_1
)
{
	.reg .b32 	%r<8>;
	.reg .b32 	%f<129>;
	.reg .b64 	%rd<9>;

	ld.param.u64 	%rd1, [my_kernel_kernel0_param_0];
	ld.param.u64 	%rd2, [my_kernel_kernel0_param_1];
	cvta.to.global.u64 	%rd3, %rd2;
	cvta.to.global.u64 	%rd4, %rd1;
	mov.u32 	%r1, %ctaid.x;
	shl.b32 	%r2, %r1, 4;
	mov.u32 	%r3, %tid.x;
	add.s32 	%r4, %r2, %r3;
	mul.wide.u32 	%rd5, %r4, 4;
	add.s64 	%rd6, %rd4, %rd5;
	shl.b32 	%r5, %r1, 10;
	shl.b32 	%r6, %r3, 6;
	add.s32 	%r7, %r5, %r6;
	mul.wide.u32 	%rd7, %r7, 4;
	add.s64 	%rd8, %rd3, %rd7;
	ld.global.nc.f32 	%f1, [%rd8];
	max.f32 	%f2, %f1, 0fFF7FFFFD;
	ld.global.nc.f32 	%f3, [%rd8+4];
	max.f32 	%f4, %f2, %f3;
	ld.global.nc.f32 	%f5, [%rd8+8];
	max.f32 	%f6, %f4, %f5;
	ld.global.nc.f32 	%f7, [%rd8+12];
	max.f32 	%f8, %f6, %f7;
	ld.global.nc.f32 	%f9, [%rd8+16];
	max.f32 	%f10, %f8, %f9;
	ld.global.nc.f32 	%f11, [%rd8+20];
	max.f32 	%f12, %f10, %f11;
	ld.global.nc.f32 	%f13, [%rd8+24];
	max.f32 	%f14, %f12, %f13;
	ld.global.nc.f32 	%f15, [%rd8+28];
	max.f32 	%f16, %f14, %f15;
	ld.global.nc.f32 	%f17, [%rd8+32];
	max.f32 	%f18, %f16, %f17;
	ld.global.nc.f32 	%f19, [%rd8+36];
	max.f32 	%f20, %f18, %f19;
	ld.global.nc.f32 	%f21, [%rd8+40];
	max.f32 	%f22, %f20, %f21;
	ld.global.nc.f32 	%f23, [%rd8+44];
	max.f32 	%f24, %f22, %f23;
	ld.global.nc.f32 	%f25, [%rd8+48];
	max.f32 	%f26, %f24, %f25;
	ld.global.nc.f32 	%f27, [%rd8+52];
	max.f32 	%f28, %f26, %f27;
	ld.global.nc.f32 	%f29, [%rd8+56];
	max.f32 	%f30, %f28, %f29;
	ld.global.nc.f32 	%f31, [%rd8+60];
	max.f32 	%f32, %f30, %f31;
	ld.global.nc.f32 	%f33, [%rd8+64];
	max.f32 	%f34, %f32, %f33;
	ld.global.nc.f32 	%f35, [%rd8+68];
	max.f32 	%f36, %f34, %f35;
	ld.global.nc.f32 	%f37, [%rd8+72];
	max.f32 	%f38, %f36, %f37;
	ld.global.nc.f32 	%f39, [%rd8+76];
	max.f32 	%f40, %f38, %f39;
	ld.global.nc.f32 	%f41, [%rd8+80];
	max.f32 	%f42, %f40, %f41;
	ld.global.nc.f32 	%f43, [%rd8+84];
	max.f32 	%f44, %f42, %f43;
	ld.global.nc.f32 	%f45, [%rd8+88];
	max.f32 	%f46, %f44, %f45;
	ld.global.nc.f32 	%f47, [%rd8+92];
	max.f32 	%f48, %f46, %f47;
	ld.global.nc.f32 	%f49, [%rd8+96];
	max.f32 	%f50, %f48, %f49;
	ld.global.nc.f32 	%f51, [%rd8+100];
	max.f32 	%f52, %f50, %f51;
	ld.global.nc.f32 	%f53, [%rd8+104];
	max.f32 	%f54, %f52, %f53;
	ld.global.nc.f32 	%f55, [%rd8+108];
	max.f32 	%f56, %f54, %f55;
	ld.global.nc.f32 	%f57, [%rd8+112];
	max.f32 	%f58, %f56, %f57;
	ld.global.nc.f32 	%f59, [%rd8+116];
	max.f32 	%f60, %f58, %f59;
	ld.global.nc.f32 	%f61, [%rd8+120];
	max.f32 	%f62, %f60, %f61;
	ld.global.nc.f32 	%f63, [%rd8+124];
	max.f32 	%f64, %f62, %f63;
	ld.global.nc.f32 	%f65, [%rd8+128];
	max.f32 	%f66, %f64, %f65;
	ld.global.nc.f32 	%f67, [%rd8+132];
	max.f32 	%f68, %f66, %f67;
	ld.global.nc.f32 	%f69, [%rd8+136];
	max.f32 	%f70, %f68, %f69;
	ld.global.nc.f32 	%f71, [%rd8+140];
	max.f32 	%f72, %f70, %f71;
	ld.global.nc.f32 	%f73, [%rd8+144];
	max.f32 	%f74, %f72, %f73;
	ld.global.nc.f32 	%f75, [%rd8+148];
	max.f32 	%f76, %f74, %f75;
	ld.global.nc.f32 	%f77, [%rd8+152];
	max.f32 	%f78, %f76, %f77;
	ld.global.nc.f32 	%f79, [%rd8+156];
	max.f32 	%f80, %f78, %f79;
	ld.global.nc.f32 	%f81, [%rd8+160];
	max.f32 	%f82, %f80, %f81;
	ld.global.nc.f32 	%f83, [%rd8+164];
	max.f32 	%f84, %f82, %f83;
	ld.global.nc.f32 	%f85, [%rd8+168];
	max.f32 	%f86, %f84, %f85;
	ld.global.nc.f32 	%f87, [%rd8+172];
	max.f32 	%f88, %f86, %f87;
	ld.global.nc.f32 	%f89, [%rd8+176];
	max.f32 	%f90, %f88, %f89;
	ld.global.nc.f32 	%f91, [%rd8+180];
	max.f32 	%f92, %f90, %f91;
	ld.global.nc.f32 	%f93, [%rd8+184];
	max.f32 	%f94, %f92, %f93;
	ld.global.nc.f32 	%f95, [%rd8+188];
	max.f32 	%f96, %f94, %f95;
	ld.global.nc.f32 	%f97, [%rd8+192];
	max.f32 	%f98, %f96, %f97;
	ld.global.nc.f32 	%f99, [%rd8+196];
	max.f32 	%f100, %f98, %f99;
	ld.global.nc.f32 	%f101, [%rd8+200];
	max.f32 	%f102, %f100, %f101;
	ld.global.nc.f32 	%f103, [%rd8+204];
	max.f32 	%f104, %f102, %f103;
	ld.global.nc.f32 	%f105, [%rd8+208];
	max.f32 	%f106, %f104, %f105;
	ld.global.nc.f32 	%f107, [%rd8+212];
	max.f32 	%f108, %f106, %f107;
	ld.global.nc.f32 	%f109, [%rd8+216];
	max.f32 	%f110, %f108, %f109;
	ld.global.nc.f32 	%f111, [%rd8+220];
	max.f32 	%f112, %f110, %f111;
	ld.global.nc.f32 	%f113, [%rd8+224];
	max.f32 	%f114, %f112, %f113;
	ld.global.nc.f32 	%f115, [%rd8+228];
	max.f32 	%f116, %f114, %f115;
	ld.global.nc.f32 	%f117, [%rd8+232];
	max.f32 	%f118, %f116, %f117;
	ld.global.nc.f32 	%f119, [%rd8+236];
	max.f32 	%f120, %f118, %f119;
	ld.global.nc.f32 	%f121, [%rd8+240];
	max.f32 	%f122, %f120, %f121;
	ld.global.nc.f32 	%f123, [%rd8+244];
	max.f32 	%f124, %f122, %f123;
	ld.global.nc.f32 	%f125, [%rd8+248];
	max.f32 	%f126, %f124, %f125;
	ld.global.nc.f32 	%f127, [%rd8+252];
	max.f32 	%f128, %f126, %f127;
	st.global.f32 	[%rd6], %f128;
	ret;

}
	// .globl	my_kernel_kernel1
.visible .entry my_kernel_kernel1(
	.param .u64 .ptr .align 1 my_kernel_kernel1_param_0,
	.param .u64 .ptr .align 1 my_kernel_kernel1_param_1,
	.param .u64 .ptr .align 1 my_kernel_kernel1_param_2
)
{
	.reg .pred 	%p<2>;
	.reg .b32 	%r<9>;
	.reg .b32 	%f<85>;
	.reg .b64 	%rd<18>;

	ld.param.u64 	%rd5, [my_kernel_kernel1_param_0];
	ld.param.u64 	%rd6, [my_kernel_kernel1_param_1];
	ld.param.u64 	%rd7, [my_kernel_kernel1_param_2];
	cvta.to.global.u64 	%rd8, %rd7;
	cvta.to.global.u64 	%rd9, %rd6;
	cvta.to.global.u64 	%rd10, %rd5;
	mov.u32 	%r4, %ctaid.x;
	shl.b32 	%r5, %r4, 4;
	mov.u32 	%r6, %tid.x;
	add.s32 	%r7, %r5, %r6;
	mul.wide.u32 	%rd11, %r7, 4;
	add.s64 	%rd1, %rd10, %rd11;
	add.s64 	%rd12, %rd8, %rd11;
	ld.global.nc.f32 	%f1, [%rd12];
	mul.wide.u32 	%rd13, %r4, 4096;
	mul.wide.u32 	%rd14, %r6, 256;
	add.s64 	%rd15, %rd13, %rd14;
	add.s64 	%rd16, %rd15, %rd9;
	add.s64 	%rd17, %rd16, 32;
	mov.b32 	%r8, 0;
	mov.f32 	%f84, 0f00000000;
$L__BB2_1:
	ld.global.nc.f32 	%f5, [%rd17+-32];
	sub.f32 	%f6, %f5, %f1;
	mul.f32 	%f7, %f6, 0f3FB8AA3B;
	ex2.approx.f32 	%f8, %f7;
	add.f32 	%f9, %f84, %f8;
	ld.global.nc.f32 	%f10, [%rd17+-28];
	sub.f32 	%f11, %f10, %f1;
	mul.f32 	%f12, %f11, 0f3FB8AA3B;
	ex2.approx.f32 	%f13, %f12;
	add.f32 	%f14, %f9, %f13;
	ld.global.nc.f32 	%f15, [%rd17+-24];
	sub.f32 	%f16, %f15, %f1;
	mul.f32 	%f17, %f16, 0f3FB8AA3B;
	ex2.approx.f32 	%f18, %f17;
	add.f32 	%f19, %f14, %f18;
	ld.global.nc.f32 	%f20, [%rd17+-20];
	sub.f32 	%f21, %f20, %f1;
	mul.f32 	%f22, %f21, 0f3FB8AA3B;
	ex2.approx.f32 	%f23, %f22;
	add.f32 	%f24, %f19, %f23;
	ld.global.nc.f32 	%f25, [%rd17+-16];
	sub.f32 	%f26, %f25, %f1;
	mul.f32 	%f27, %f26, 0f3FB8AA3B;
	ex2.approx.f32 	%f28, %f27;
	add.f32 	%f29, %f24, %f28;
	ld.global.nc.f32 	%f30, [%rd17+-12];
	sub.f32 	%f31, %f30, %f1;
	mul.f32 	%f32, %f31, 0f3FB8AA3B;
	ex2.approx.f32 	%f33, %f32;
	add.f32 	%f34, %f29, %f33;
	ld.global.nc.f32 	%f35, [%rd17+-8];
	sub.f32 	%f36, %f35, %f1;
	mul.f32 	%f37, %f36, 0f3FB8AA3B;
	ex2.approx.f32 	%f38, %f37;
	add.f32 	%f39, %f34, %f38;
	ld.global.nc.f32 	%f40, [%rd17+-4];
	sub.f32 	%f41, %f40, %f1;
	mul.f32 	%f42, %f41, 0f3FB8AA3B;
	ex2.approx.f32 	%f43, %f42;
	add.f32 	%f44, %f39, %f43;
	ld.global.nc.f32 	%f45, [%rd17];
	sub.f32 	%f46, %f45, %f1;
	mul.f32 	%f47, %f46, 0f3FB8AA3B;
	ex2.approx.f32 	%f48, %f47;
	add.f32 	%f49, %f44, %f48;
	ld.global.nc.f32 	%f50, [%rd17+4];
	sub.f32 	%f51, %f50, %f1;
	mul.f32 	%f52, %f51, 0f3FB8AA3B;
	ex2.approx.f32 	%f53, %f52;
	add.f32 	%f54, %f49, %f53;
	ld.global.nc.f32 	%f55, [%rd17+8];
	sub.f32 	%f56, %f55, %f1;
	mul.f32 	%f57, %f56, 0f3FB8AA3B;
	ex2.approx.f32 	%f58, %f57;
	add.f32 	%f59, %f54, %f58;
	ld.global.nc.f32 	%f60, [%rd17+12];
	sub.f32 	%f61, %f60, %f1;
	mul.f32 	%f62, %f61, 0f3FB8AA3B;
	ex2.approx.f32 	%f63, %f62;
	add.f32 	%f64, %f59, %f63;
	ld.global.nc.f32 	%f65, [%rd17+16];
	sub.f32 	%f66, %f65, %f1;
	mul.f32 	%f67, %f66, 0f3FB8AA3B;
	ex2.approx.f32 	%f68, %f67;
	add.f32 	%f69, %f64, %f68;
	ld.global.nc.f32 	%f70, [%rd17+20];
	sub.f32 	%f71, %f70, %f1;
	mul.f32 	%f72, %f71, 0f3FB8AA3B;
	ex2.approx.f32 	%f73, %f72;
	add.f32 	%f74, %f69, %f73;
	ld.global.nc.f32 	%f75, [%rd17+24];
	sub.f32 	%f76, %f75, %f1;
	mul.f32 	%f77, %f76, 0f3FB8AA3B;
	ex2.approx.f32 	%f78, %f77;
	add.f32 	%f79, %f74, %f78;
	ld.global.nc.f32 	%f80, [%rd17+28];
	sub.f32 	%f81, %f80, %f1;
	mul.f32 	%f82, %f81, 0f3FB8AA3B;
	ex2.approx.f32 	%f83, %f82;
	add.f32 	%f84, %f79, %f83;
	add.s32 	%r8, %r8, 16;
	add.s64 	%rd17, %rd17, 64;
	setp.ne.s32 	%p1, %r8, 64;
	@%p1 bra 	$L__BB2_1;
	st.global.f32 	[%rd1], %f84;
	ret;

}


// ===== COMPILED SASS (sm_100) =====

	.target	sm_100

	.elftype	@"ET_EXEC"


//--------------------- .note.nv.tkinfo           --------------------------
	.section	.note.nv.tkinfo,"",@"SHT_NOTE"
	.sectionflags	@"SHF_NOTE_NV_TKINFO"
	.tkinfo
        /*0018*/ 	.word	0x00000002
        /*0030*/ 	.string	""
        /*0030*/ 	.string	"ptxas"
        /*0030*/ 	.string	"Cuda compilation tools, release 13.0, V13.0.88"
        /*0030*/ 	.string	"Build cuda_13.0.r13.0/compiler.36424714_0"
        /*0030*/ 	.string	"-arch sm_100 -m 64 "



//--------------------- .note.nv.cuinfo           --------------------------
	.section	.note.nv.cuinfo,"",@"SHT_NOTE"
	.sectionflags	@"SHF_NOTE_NV_CUINFO"
        /*0018*/ 	.short	0x0002
        /*001a*/ 	.short	0x0064
        /*001c*/ 	.short	0x0082
	.zero		2


//--------------------- .nv.info                  --------------------------
	.section	.nv.info,"",@"SHT_CUDA_INFO"
	.align	4


	//----- nvinfo : EIATTR_REGCOUNT
	.align		4
        /*0000*/ 	.byte	0x04, 0x2f
        /*0002*/ 	.short	(.L_1 - .L_0)
	.align		4
.L_0:
        /*0004*/ 	.word	index@(my_kernel_kernel2)
        /*0008*/ 	.word	0x0000000f


	//----- nvinfo : EIATTR_FRAME_SIZE
	.align		4
.L_1:
        /*000c*/ 	.byte	0x04, 0x11
        /*000e*/ 	.short	(.L_3 - .L_2)
	.align		4
.L_2:
        /*0010*/ 	.word	index@($__internal_0_$__cuda_sm3x_div_rn_noftz_f32_slowpath)
        /*0014*/ 	.word	0x00000000


	//----- nvinfo : EIATTR_FRAME_SIZE
	.align		4
.L_3:
        /*0018*/ 	.byte	0x04, 0x11
        /*001a*/ 	.short	(.L_5 - .L_4)
	.align		4
.L_4:
        /*001c*/ 	.word	index@(my_kernel_kernel2)
        /*0020*/ 	.word	0x00000000


	//----- nvinfo : EIATTR_REGCOUNT
	.align		4
.L_5:
        /*0024*/ 	.byte	0x04, 0x2f
        /*0026*/ 	.short	(.L_7 - .L_6)
	.align		4
.L_6:
        /*0028*/ 	.word	index@(my_kernel_kernel0)
        /*002c*/ 	.word	0x0000001e


	//----- nvinfo : EIATTR_FRAME_SIZE
	.align		4
.L_7:
        /*0030*/ 	.byte	0x04, 0x11
        /*0032*/ 	.short	(.L_9 - .L_8)
	.align		4
.L_8:
        /*0034*/ 	.word	index@(my_kernel_kernel0)
        /*0038*/ 	.word	0x00000000


	//----- nvinfo : EIATTR_REGCOUNT
	.align		4
.L_9:
        /*003c*/ 	.byte	0x04, 0x2f
        /*003e*/ 	.short	(.L_11 - .L_10)
	.align		4
.L_10:
        /*0040*/ 	.word	index@(my_kernel_kernel1)
        /*0044*/ 	.word	0x00000020


	//----- nvinfo : EIATTR_FRAME_SIZE
	.align		4
.L_11:
        /*0048*/ 	.byte	0x04, 0x11
        /*004a*/ 	.short	(.L_13 - .L_12)
	.align		4
.L_12:
        /*004c*/ 	.word	index@(my_kernel_kernel1)
        /*0050*/ 	.word	0x00000000


	//----- nvinfo : EIATTR_MIN_STACK_SIZE
	.align		4
.L_13:
        /*0054*/ 	.byte	0x04, 0x12
        /*0056*/ 	.short	(.L_15 - .L_14)
	.align		4
.L_14:
        /*0058*/ 	.word	index@(my_kernel_kernel1)
        /*005c*/ 	.word	0x00000000


	//----- nvinfo : EIATTR_MIN_STACK_SIZE
	.align		4
.L_15:
        /*0060*/ 	.byte	0x04, 0x12
        /*0062*/ 	.short	(.L_17 - .L_16)
	.align		4
.L_16:
        /*0064*/ 	.word	index@(my_kernel_kernel0)
        /*0068*/ 	.word	0x00000000


	//----- nvinfo : EIATTR_MIN_STACK_SIZE
	.align		4
.L_17:
        /*006c*/ 	.byte	0x04, 0x12
        /*006e*/ 	.short	(.L_19 - .L_18)
	.align		4
.L_18:
        /*0070*/ 	.word	index@(my_kernel_kernel2)
        /*0074*/ 	.word	0x00000000
.L_19:


//--------------------- .nv.compat                --------------------------
	.section	.nv.compat,"",@"SHT_CUDA_COMPAT_INFO"
	.align	4
        /*0000*/ 	.byte	0x02, 0x09, 0x00, 0x00, 0x02, 0x02, 0x01, 0x00, 0x02, 0x05, 0x05, 0x00, 0x03, 0x07, 0x01, 0x01
        /*0010*/ 	.byte	0x02, 0x03, 0x00, 0x00, 0x02, 0x06, 0x01, 0x00, 0x04, 0x0b, 0x08, 0x00, 0x01, 0x00, 0x00, 0x00
        /*0020*/ 	.byte	0x00, 0x00, 0x00, 0x00


//--------------------- .nv.info.my_kernel_kernel1 --------------------------
	.section	.nv.info.my_kernel_kernel1,"",@"SHT_CUDA_INFO"
	.sectionflags	@""
	.align	4


	//----- nvinfo : EIATTR_CUDA_API_VERSION
	.align		4
        /*0000*/ 	.byte	0x04, 0x37
        /*0002*/ 	.short	(.L_21 - .L_20)
.L_20:
        /*0004*/ 	.word	0x00000082


	//----- nvinfo : EIATTR_KPARAM_INFO
	.align		4
.L_21:
        /*0008*/ 	.byte	0x04, 0x17
        /*000a*/ 	.short	(.L_23 - .L_22)
.L_22:
        /*000c*/ 	.word	0x00000000
        /*0010*/ 	.short	0x0002
        /*0012*/ 	.short	0x0010
        /*0014*/ 	.byte	0x00, 0xf5, 0x21, 0x00


	//----- nvinfo : EIATTR_KPARAM_INFO
	.align		4
.L_23:
        /*0018*/ 	.byte	0x04, 0x17
        /*001a*/ 	.short	(.L_25 - .L_24)
.L_24:
        /*001c*/ 	.word	0x00000000
        /*0020*/ 	.short	0x0001
        /*0022*/ 	.short	0x0008
        /*0024*/ 	.byte	0x00, 0xf5, 0x21, 0x00


	//----- nvinfo : EIATTR_KPARAM_INFO
	.align		4
.L_25:
        /*0028*/ 	.byte	0x04, 0x17
        /*002a*/ 	.short	(.L_27 - .L_26)
.L_26:
        /*002c*/ 	.word	0x00000000
        /*0030*/ 	.short	0x0000
        /*0032*/ 	.short	0x0000
        /*0034*/ 	.byte	0x00, 0xf5, 0x21, 0x00


	//----- nvinfo : EIATTR_SPARSE_MMA_MASK
	.align		4
.L_27:
        /*0038*/ 	.byte	0x03, 0x50
        /*003a*/ 	.short	0x0000


	//----- nvinfo : EIATTR_MAXREG_COUNT
	.align		4
        /*003c*/ 	.byte	0x03, 0x1b
        /*003e*/ 	.short	0x00ff


	//----- nvinfo : EIATTR_MERCURY_ISA_VERSION
	.align		4
        /*0040*/ 	.byte	0x03, 0x5f
        /*0042*/ 	.short	0x0101


	//----- nvinfo : EIATTR_VRC_CTA_INIT_COUNT
	.align		4
        /*0044*/ 	.byte	0x02, 0x4a
	.zero		1
	.zero		1


	//----- nvinfo : EIATTR_EXIT_INSTR_OFFSETS
	.align		4
        /*0048*/ 	.byte	0x04, 0x1c
        /*004a*/ 	.short	(.L_29 - .L_28)


	//   ....[0]....
.L_28:
        /*004c*/ 	.word	0x00000980


	//----- nvinfo : EIATTR_CBANK_PARAM_SIZE
	.align		4
.L_29:
        /*0050*/ 	.byte	0x03, 0x19
        /*0052*/ 	.short	0x0018


	//----- nvinfo : EIATTR_PARAM_CBANK
	.align		4
        /*0054*/ 	.byte	0x04, 0x0a
        /*0056*/ 	.short	(.L_31 - .L_30)
	.align		4
.L_30:
        /*0058*/ 	.word	index@(.nv.constant0.my_kernel_kernel1)
        /*005c*/ 	.short	0x0380
        /*005e*/ 	.short	0x0018


	//----- nvinfo : EIATTR_SW_WAR
	.align		4
.L_31:
        /*0060*/ 	.byte	0x04, 0x36
        /*0062*/ 	.short	(.L_33 - .L_32)
.L_32:
        /*0064*/ 	.word	0x00000008
.L_33:


//--------------------- .nv.info.my_kernel_kernel0 --------------------------
	.section	.nv.info.my_kernel_kernel0,"",@"SHT_CUDA_INFO"
	.sectionflags	@""
	.align	4


	//----- nvinfo : EIATTR_CUDA_API_VERSION
	.align		4
        /*0000*/ 	.byte	0x04, 0x37
        /*0002*/ 	.short	(.L_35 - .L_34)
.L_34:
        /*0004*/ 	.word	0x00000082


	//----- nvinfo : EIATTR_KPARAM_INFO
	.align		4
.L_35:
        /*0008*/ 	.byte	0x04, 0x17
        /*000a*/ 	.short	(.L_37 - .L_36)
.L_36:
        /*000c*/ 	.word	0x00000000
        /*0010*/ 	.short	0x0001
        /*0012*/ 	.short	0x0008
        /*0014*/ 	.byte	0x00, 0xf5, 0x21, 0x00


	//----- nvinfo : EIATTR_KPARAM_INFO
	.align		4
.L_37:
        /*0018*/ 	.byte	0x04, 0x17
        /*001a*/ 	.short	(.L_39 - .L_38)
.L_38:
        /*001c*/ 	.word	0x00000000
        /*0020*/ 	.short	0x0000
        /*0022*/ 	.short	0x0000
        /*0024*/ 	.byte	0x00, 0xf5, 0x21, 0x00


	//----- nvinfo : EIATTR_SPARSE_MMA_MASK
	.align		4
.L_39:
        /*0028*/ 	.byte	0x03, 0x50
        /*002a*/ 	.short	0x0000


	//----- nvinfo : EIATTR_MAXREG_COUNT
	.align		4
        /*002c*/ 	.byte	0x03, 0x1b
        /*002e*/ 	.short	0x00ff


	//----- nvinfo : EIATTR_MERCURY_ISA_VERSION
	.align		4
        /*0030*/ 	.byte	0x03, 0x5f
        /*0032*/ 	.short	0x0101


	//----- nvinfo : EIATTR_VRC_CTA_INIT_COUNT
	.align		4
        /*0034*/ 	.byte	0x02, 0x4a
	.zero		1
	.zero		1


	//----- nvinfo : EIATTR_EXIT_INSTR_OFFSETS
	.align		4
        /*0038*/ 	.byte	0x04, 0x1c
        /*003a*/ 	.short	(.L_41 - .L_40)


	//   ....[0]....
.L_40:
        /*003c*/ 	.word	0x000006b0


	//----- nvinfo : EIATTR_CBANK_PARAM_SIZE
	.align		4
.L_41:
        /*0040*/ 	.byte	0x03, 0x19
        /*0042*/ 	.short	0x0010


	//----- nvinfo : EIATTR_PARAM_CBANK
	.align		4
        /*0044*/ 	.byte	0x04, 0x0a
        /*0046*/ 	.short	(.L_43 - .L_42)
	.align		4
.L_42:
        /*0048*/ 	.word	index@(.nv.constant0.my_kernel_kernel0)
        /*004c*/ 	.short	0x0380
        /*004e*/ 	.short	0x0010


	//----- nvinfo : EIATTR_SW_WAR
	.align		4
.L_43:
        /*0050*/ 	.byte	0x04, 0x36
        /*0052*/ 	.short	(.L_45 - .L_44)
.L_44:
        /*0054*/ 	.word	0x00000008
.L_45:


//--------------------- .nv.info.my_kernel_kernel2 --------------------------
	.section	.nv.info.my_kernel_kernel2,"",@"SHT_CUDA_INFO"
	.sectionflags	@""
	.align	4


	//----- nvinfo : EIATTR_CUDA_API_VERSION
	.align		4
        /*0000*/ 	.byte	0x04, 0x37
        /*0002*/ 	.short	(.L_47 - .L_46)
.L_46:
        /*0004*/ 	.word	0x00000082


	//----- nvinfo : EIATTR_KPARAM_INFO
	.align		4
.L_47:
        /*0008*/ 	.byte	0x04, 0x17
        /*000a*/ 	.short	(.L_49 - .L_48)
.L_48:
        /*000c*/ 	.word	0x00000000
        /*0010*/ 	.short	0x0003
        /*0012*/ 	.short	0x0018
        /*0014*/ 	.byte	0x00, 0xf5, 0x21, 0x00


	//----- nvinfo : EIATTR_KPARAM_INFO
	.align		4
.L_49:
        /*0018*/ 	.byte	0x04, 0x17
        /*001a*/ 	.short	(.L_51 - .L_50)
.L_50:
        /*001c*/ 	.word	0x00000000
        /*0020*/ 	.short	0x0002
        /*0022*/ 	.short	0x0010
        /*0024*/ 	.byte	0x00, 0xf5, 0x21, 0x00


	//----- nvinfo : EIATTR_KPARAM_INFO
	.align		4
.L_51:
        /*0028*/ 	.byte	0x04, 0x17
        /*002a*/ 	.short	(.L_53 - .L_52)
.L_52:
        /*002c*/ 	.word	0x00000000
        /*0030*/ 	.short	0x0001
        /*0032*/ 	.short	0x0008
        /*0034*/ 	.byte	0x00, 0xf5, 0x21, 0x00


	//----- nvinfo : EIATTR_KPARAM_INFO
	.align		4
.L_53:
        /*0038*/ 	.byte	0x04, 0x17
        /*003a*/ 	.short	(.L_55 - .L_54)
.L_54:
        /*003c*/ 	.word	0x00000000
        /*0040*/ 	.short	0x0000
        /*0042*/ 	.short	0x0000
        /*0044*/ 	.byte	0x00, 0xf5, 0x21, 0x00


	//----- nvinfo : EIATTR_SPARSE_MMA_MASK
	.align		4
.L_55:
        /*0048*/ 	.byte	0x03, 0x50
        /*004a*/ 	.short	0x0000


	//----- nvinfo : EIATTR_MAXREG_COUNT
	.align		4
        /*004c*/ 	.byte	0x03, 0x1b
        /*004e*/ 	.short	0x00ff


	//----- nvinfo : EIATTR_MERCURY_ISA_VERSION
	.align		4
        /*0050*/ 	.byte	0x03, 0x5f
        /*0052*/ 	.short	0x0101


	//----- nvinfo : EIATTR_VRC_CTA_INIT_COUNT
	.align		4
        /*0054*/ 	.byte	0x02, 0x4a
	.zero		1
	.zero		1


	//----- nvinfo : EIATTR_EXIT_INSTR_OFFSETS
	.align		4
        /*0058*/ 	.byte	0x04, 0x1c
        /*005a*/ 	.short	(.L_57 - .L_56)


	//   ....[0]....
.L_56:
        /*005c*/ 	.word	0x00000250


	//----- nvinfo : EIATTR_CRS_STACK_SIZE
	.align		4
.L_57:
        /*0060*/ 	.byte	0x04, 0x1e
        /*0062*/ 	.short	(.L_59 - .L_58)
.L_58:
        /*0064*/ 	.word	0x00000000


	//----- nvinfo : EIATTR_CBANK_PARAM_SIZE
	.align		4
.L_59:
        /*0068*/ 	.byte	0x03, 0x19
        /*006a*/ 	.short	0x0020


	//----- nvinfo : EIATTR_PARAM_CBANK
	.align		4
        /*006c*/ 	.byte	0x04, 0x0a
        /*006e*/ 	.short	(.L_61 - .L_60)
	.align		4
.L_60:
        /*0070*/ 	.word	index@(.nv.constant0.my_kernel_kernel2)
        /*0074*/ 	.short	0x0380
        /*0076*/ 	.short	0x0020


	//----- nvinfo : EIATTR_SW_WAR
	.align		4
.L_61:
        /*0078*/ 	.byte	0x04, 0x36
        /*007a*/ 	.short	(.L_63 - .L_62)
.L_62:
        /*007c*/ 	.word	0x00000008
.L_63:


//--------------------- .nv.callgraph             --------------------------
	.section	.nv.callgraph,"",@"SHT_CUDA_CALLGRAPH"
	.align	4
	.sectionentsize	8
	.align		4
        /*0000*/ 	.word	0x00000000
	.align		4
        /*0004*/ 	.word	0xffffffff
	.align		4
        /*0008*/ 	.word	0x00000000
	.align		4
        /*000c*/ 	.word	0xfffffffe
	.align		4
        /*0010*/ 	.word	0x00000000
	.align		4
        /*0014*/ 	.word	0xfffffffd
	.align		4
        /*0018*/ 	.word	0x00000000
	.align		4
        /*001c*/ 	.word	0xfffffffc


//--------------------- .text.my_kernel_kernel1   --------------------------
	.section	.text.my_kernel_kernel1,"ax",@progbits
	.align	128
        .global         my_kernel_kernel1
        .type           my_kernel_kernel1,@function
        .size           my_kernel_kernel1,(.L_x_18 - my_kernel_kernel1)
        .other          my_kernel_kernel1,@"STO_CUDA_ENTRY STV_DEFAULT"
my_kernel_kernel1:
.text.my_kernel_kernel1:
[----:B------:R-:W-:Y:S01]  /*0000*/  LDC R1, c[0x0][0x37c] ;  /* 0x0000df00ff017b82 */ /* 0x000fe20000000800 */
[----:B------:R-:W0:Y:S07]  /*0010*/  S2R R7, SR_CTAID.X ;  /* 0x0000000000077919 */ /* 0x000e2e0000002500 */
[----:B------:R-:W1:Y:S01]  /*0020*/  LDC.64 R2, c[0x0][0x390] ;  /* 0x0000e400ff027b82 */ /* 0x000e620000000a00 */
[----:B------:R-:W2:Y:S01]  /*0030*/  LDCU.64 UR4, c[0x0][0x388] ;  /* 0x00007100ff0477ac */ /* 0x000ea20008000a00 */
[----:B------:R-:W0:Y:S01]  /*0040*/  S2R R4, SR_TID.X ;  /* 0x0000000000047919 */ /* 0x000e220000002100 */
[----:B------:R-:W3:Y:S05]  /*0050*/  LDCU.64 UR6, c[0x0][0x358] ;  /* 0x00006b00ff0677ac */ /* 0x000eea0008000a00 */
[----:B------:R-:W4:Y:S01]  /*0060*/  LDC.64 R8, c[0x0][0x380] ;  /* 0x0000e000ff087b82 */ /* 0x000f220000000a00 */
[----:B------:R-:W-:Y:S01]  /*0070*/  HFMA2 R21, -RZ, RZ, 0, 0 ;  /* 0x00000000ff157431 */ /* 0x000fe200000001ff */
[----:B0-----:R-:W-:Y:S01]  /*0080*/  LEA R11, R7, R4, 0x4 ;  /* 0x00000004070b7211 */ /* 0x001fe200078e20ff */
[----:B------:R-:W-:-:S04]  /*0090*/  IMAD.WIDE.U32 R4, R4, 0x100, RZ ;  /* 0x0000010004047825 */ /* 0x000fc800078e00ff */
[----:B-1----:R-:W-:-:S04]  /*00a0*/  IMAD.WIDE.U32 R2, R11, 0x4, R2 ;  /* 0x000000040b027825 */ /* 0x002fc800078e0002 */
[----:B------:R-:W-:Y:S01]  /*00b0*/  IMAD.WIDE.U32 R6, R7, 0x1000, R4 ;  /* 0x0000100007067825 */ /* 0x000fe200078e0004 */
[----:B---3--:R0:W5:Y:S02]  /*00c0*/  LDG.E.CONSTANT R0, desc[UR6][R2.64] ;  /* 0x0000000602007981 */ /* 0x008164000c1e9900 */
[----:B--2---:R-:W-:Y:S01]  /*00d0*/  IADD3 R4, P0, PT, R6, UR4, RZ ;  /* 0x0000000406047c10 */ /* 0x004fe2000ff1e0ff */
[----:B------:R-:W-:-:S03]  /*00e0*/  UMOV UR4, URZ ;  /* 0x000000ff00047c82 */ /* 0x000fc60008000000 */
[----:B0-----:R-:W-:Y:S01]  /*00f0*/  IADD3 R2, P1, PT, R4, 0x20, RZ ;  /* 0x0000002004027810 */ /* 0x001fe20007f3e0ff */
[----:B----4-:R-:W-:-:S03]  /*0100*/  IMAD.WIDE.U32 R4, R11, 0x4, R8 ;  /* 0x000000040b047825 */ /* 0x010fc600078e0008 */
[----:B------:R-:W-:-:S09]  /*0110*/  IADD3.X R3, PT, PT, RZ, UR5, R7, P1, P0 ;  /* 0x00000005ff037c10 */ /* 0x000fd20008fe0407 */
.L_x_0:
[----:B------:R-:W2:Y:S04]  /*0120*/  LDG.E.CONSTANT R8, desc[UR6][R2.64+-0x20] ;  /* 0xffffe00602087981 */ /* 0x000ea8000c1e9900 */
[----:B------:R-:W3:Y:S04]  /*0130*/  LDG.E.CONSTANT R10, desc[UR6][R2.64+-0x1c] ;  /* 0xffffe406020a7981 */ /* 0x000ee8000c1e9900 */
[----:B------:R-:W4:Y:S04]  /*0140*/  LDG.E.CONSTANT R12, desc[UR6][R2.64+-0x18] ;  /* 0xffffe806020c7981 */ /* 0x000f28000c1e9900 */
        /* <DEDUP_REMOVED lines=12> */
[----:B------:R-:W4:Y:S01]  /*0210*/  LDG.E.CONSTANT R7, desc[UR6][R2.64+0x1c] ;  /* 0x00001c0602077981 */ /* 0x000f22000c1e9900 */
[----:B------:R-:W-:-:S04]  /*0220*/  UIADD3 UR4, UPT, UPT, UR4, 0x10, URZ ;  /* 0x0000001004047890 */ /* 0x000fc8000fffe0ff */
[----:B------:R-:W-:Y:S01]  /*0230*/  UISETP.NE.AND UP0, UPT, UR4, 0x40, UPT ;  /* 0x000000400400788c */ /* 0x000fe2000bf05270 */
[----:B--2--5:R-:W-:-:S04]  /*0240*/  FADD R8, -R0, R8 ;  /* 0x0000000800087221 */ /* 0x024fc80000000100 */
[----:B------:R-:W-:Y:S01]  /*0250*/  FMUL R8, R8, 1.4426950216293334961 ;  /* 0x3fb8aa3b08087820 */ /* 0x000fe20000400000 */
[C---:B---3--:R-:W-:Y:S01]  /*0260*/  FADD R10, -R0.reuse, R10 ;  /* 0x0000000a000a7221 */ /* 0x048fe20000000100 */
[----:B----4-:R-:W-:-:S03]  /*0270*/  FADD R12, -R0, R12 ;  /* 0x0000000c000c7221 */ /* 0x010fc60000000100 */
[----:B------:R-:W-:Y:S01]  /*0280*/  FSETP.GEU.AND P2, PT, R8, -126, PT ;  /* 0xc2fc00000800780b */ /* 0x000fe20003f4e000 */
[----:B------:R-:W-:Y:S01]  /*0290*/  FMUL R14, R10, 1.4426950216293334961 ;  /* 0x3fb8aa3b0a0e7820 */ /* 0x000fe20000400000 */
[----:B------:R-:W-:Y:S01]  /*02a0*/  FMUL R16, R12, 1.4426950216293334961 ;  /* 0x3fb8aa3b0c107820 */ /* 0x000fe20000400000 */
[----:B------:R-:W-:-:S03]  /*02b0*/  FADD R18, -R0, R18 ;  /* 0x0000001200127221 */ /* 0x000fc60000000100 */
[----:B------:R-:W-:Y:S01]  /*02c0*/  FSETP.GEU.AND P3, PT, R14, -126, PT ;  /* 0xc2fc00000e00780b */ /* 0x000fe20003f6e000 */
[----:B------:R-:W-:Y:S01]  /*02d0*/  FADD R6, -R0, R6 ;  /* 0x0000000600067221 */ /* 0x000fe20000000100 */
[----:B------:R-:W-:Y:S01]  /*02e0*/  FMUL R10, R18, 1.4426950216293334961 ;  /* 0x3fb8aa3b120a7820 */ /* 0x000fe20000400000 */
[----:B------:R-:W-:Y:S02]  /*02f0*/  FSETP.GEU.AND P4, PT, R16, -126, PT ;  /* 0xc2fc00001000780b */ /* 0x000fe40003f8e000 */
[----:B------:R-:W-:Y:S01]  /*0300*/  FMUL R22, R6, 1.4426950216293334961 ;  /* 0x3fb8aa3b06167820 */ /* 0x000fe20000400000 */
[----:B------:R-:W-:Y:S01]  /*0310*/  FADD R29, -R0, R29 ;  /* 0x0000001d001d7221 */ /* 0x000fe20000000100 */
[----:B------:R-:W-:Y:S01]  /*0320*/  @!P2 FMUL R8, R8, 0.5 ;  /* 0x3f0000000808a820 */ /* 0x000fe20000400000 */
[----:B------:R-:W-:Y:S01]  /*0330*/  FSETP.GEU.AND P5, PT, R10, -126, PT ;  /* 0xc2fc00000a00780b */ /* 0x000fe20003fae000 */
[----:B------:R-:W-:Y:S01]  /*0340*/  FADD R27, -R0, R27 ;  /* 0x0000001b001b7221 */ /* 0x000fe20000000100 */
[----:B------:R-:W-:Y:S01]  /*0350*/  FMUL R20, R29, 1.4426950216293334961 ;  /* 0x3fb8aa3b1d147820 */ /* 0x000fe20000400000 */
[----:B------:R-:W0:Y:S01]  /*0360*/  MUFU.EX2 R12, R8 ;  /* 0x00000008000c7308 */ /* 0x000e220000000800 */
[----:B------:R-:W-:Y:S01]  /*0370*/  FSETP.GEU.AND P6, PT, R22, -126, PT ;  /* 0xc2fc00001600780b */ /* 0x000fe20003fce000 */
[----:B------:R-:W-:Y:S01]  /*0380*/  @!P3 FMUL R14, R14, 0.5 ;  /* 0x3f0000000e0eb820 */ /* 0x000fe20000400000 */
[----:B------:R-:W-:Y:S01]  /*0390*/  FMUL R18, R27, 1.4426950216293334961 ;  /* 0x3fb8aa3b1b127820 */ /* 0x000fe20000400000 */
[----:B------:R-:W-:Y:S01]  /*03a0*/  FADD R25, -R0, R25 ;  /* 0x0000001900197221 */ /* 0x000fe20000000100 */
[----:B------:R-:W-:Y:S01]  /*03b0*/  @!P4 FMUL R16, R16, 0.5 ;  /* 0x3f0000001010c820 */ /* 0x000fe20000400000 */
[----:B------:R-:W-:Y:S01]  /*03c0*/  FSETP.GEU.AND P0, PT, R20, -126, PT ;  /* 0xc2fc00001400780b */ /* 0x000fe20003f0e000 */
[----:B------:R-:W-:Y:S01]  /*03d0*/  FADD R24, -R0, R23 ;  /* 0x0000001700187221 */ /* 0x000fe20000000100 */
[----:B------:R-:W1:Y:S01]  /*03e0*/  MUFU.EX2 R14, R14 ;  /* 0x0000000e000e7308 */ /* 0x000e620000000800 */
[----:B------:R-:W-:Y:S01]  /*03f0*/  FSETP.GEU.AND P1, PT, R18, -126, PT ;  /* 0xc2fc00001200780b */ /* 0x000fe20003f2e000 */
[----:B------:R-:W-:Y:S01]  /*0400*/  @!P5 FMUL R10, R10, 0.5 ;  /* 0x3f0000000a0ad820 */ /* 0x000fe20000400000 */
[----:B------:R-:W-:-:S03]  /*0410*/  FADD R19, -R0, R19 ;  /* 0x0000001300137221 */ /* 0x000fc60000000100 */
[----:B------:R-:W-:Y:S01]  /*0420*/  @!P6 FMUL R22, R22, 0.5 ;  /* 0x3f0000001616e820 */ /* 0x000fe20000400000 */
[----:B------:R-:W-:Y:S01]  /*0430*/  FADD R17, -R0, R17 ;  /* 0x0000001100117221 */ /* 0x000fe20000000100 */
[----:B------:R2:W3:Y:S01]  /*0440*/  MUFU.EX2 R6, R16 ;  /* 0x0000001000067308 */ /* 0x0004e20000000800 */
[----:B0-----:R-:W-:Y:S01]  /*0450*/  @!P2 FMUL R12, R12, R12 ;  /* 0x0000000c0c0ca220 */ /* 0x001fe20000400000 */
[----:B------:R-:W-:Y:S01]  /*0460*/  FADD R15, -R0, R15 ;  /* 0x0000000f000f7221 */ /* 0x000fe20000000100 */
[----:B------:R-:W-:Y:S01]  /*0470*/  @!P0 FMUL R20, R20, 0.5 ;  /* 0x3f00000014148820 */ /* 0x000fe20000400000 */
[----:B------:R-:W-:Y:S01]  /*0480*/  FMUL R17, R17, 1.4426950216293334961 ;  /* 0x3fb8aa3b11117820 */ /* 0x000fe20000400000 */
[----:B------:R-:W-:Y:S01]  /*0490*/  FADD R23, R12, R21 ;  /* 0x000000150c177221 */ /* 0x000fe20000000000 */
[----:B------:R-:W-:Y:S01]  /*04a0*/  FMUL R21, R24, 1.4426950216293334961 ;  /* 0x3fb8aa3b18157820 */ /* 0x000fe20000400000 */
[----:B------:R-:W-:Y:S01]  /*04b0*/  @!P1 FMUL R18, R18, 0.5 ;  /* 0x3f00000012129820 */ /* 0x000fe20000400000 */
[----:B------:R-:W0:Y:S01]  /*04c0*/  MUFU.EX2 R10, R10 ;  /* 0x0000000a000a7308 */ /* 0x000e220000000800 */
[----:B--2---:R-:W-:Y:S01]  /*04d0*/  FMUL R16, R25, 1.4426950216293334961 ;  /* 0x3fb8aa3b19107820 */ /* 0x004fe20000400000 */
[----:B-1----:R-:W-:Y:S01]  /*04e0*/  @!P3 FMUL R14, R14, R14 ;  /* 0x0000000e0e0eb220 */ /* 0x002fe20000400000 */
[----:B------:R-:W-:Y:S01]  /*04f0*/  FSETP.GEU.AND P3, PT, R21, -126, PT ;  /* 0xc2fc00001500780b */ /* 0x000fe20003f6e000 */
[----:B------:R-:W-:Y:S01]  /*0500*/  FMUL R15, R15, 1.4426950216293334961 ;  /* 0x3fb8aa3b0f0f7820 */ /* 0x000fe20000400000 */
[----:B------:R-:W-:Y:S01]  /*0510*/  FADD R13, -R0, R13 ;  /* 0x0000000d000d7221 */ /* 0x000fe20000000100 */
[----:B------:R-:W-:Y:S01]  /*0520*/  FSETP.GEU.AND P2, PT, R16, -126, PT ;  /* 0xc2fc00001000780b */ /* 0x000fe20003f4e000 */
[----:B------:R-:W-:Y:S01]  /*0530*/  FADD R23, R23, R14 ;  /* 0x0000000e17177221 */ /* 0x000fe20000000000 */
[----:B------:R-:W1:Y:S01]  /*0540*/  MUFU.EX2 R8, R22 ;  /* 0x0000001600087308 */ /* 0x000e620000000800 */
[----:B------:R-:W-:Y:S01]  /*0550*/  FMUL R14, R19, 1.4426950216293334961 ;  /* 0x3fb8aa3b130e7820 */ /* 0x000fe20000400000 */
[----:B---3--:R-:W-:Y:S01]  /*0560*/  @!P4 FMUL R6, R6, R6 ;  /* 0x000000060606c220 */ /* 0x008fe20000400000 */
[----:B------:R-:W-:Y:S01]  /*0570*/  FMUL R13, R13, 1.4426950216293334961 ;  /* 0x3fb8aa3b0d0d7820 */ /* 0x000fe20000400000 */
[C---:B------:R-:W-:Y:S01]  /*0580*/  FADD R11, -R0.reuse, R11 ;  /* 0x0000000b000b7221 */ /* 0x040fe20000000100 */
[----:B------:R-:W-:Y:S01]  /*0590*/  FADD R9, -R0, R9 ;  /* 0x0000000900097221 */ /* 0x000fe20000000100 */
[----:B------:R-:W-:Y:S01]  /*05a0*/  FSETP.GEU.AND P4, PT, R14, -126, PT ;  /* 0xc2fc00000e00780b */ /* 0x000fe20003f8e000 */
[----:B------:R-:W-:Y:S01]  /*05b0*/  FADD R23, R23, R6 ;  /* 0x0000000617177221 */ /* 0x000fe20000000000 */
[----:B------:R-:W2:Y:S01]  /*05c0*/  MUFU.EX2 R12, R20 ;  /* 0x00000014000c7308 */ /* 0x000ea20000000800 */
[----:B0-----:R-:W-:Y:S01]  /*05d0*/  @!P5 FMUL R10, R10, R10 ;  /* 0x0000000a0a0ad220 */ /* 0x001fe20000400000 */
[----:B------:R-:W-:Y:S01]  /*05e0*/  @!P3 FMUL R21, R21, 0.5 ;  /* 0x3f0000001515b820 */ /* 0x000fe20000400000 */
[----:B------:R-:W-:Y:S01]  /*05f0*/  @!P2 FMUL R16, R16, 0.5 ;  /* 0x3f0000001010a820 */ /* 0x000fe20000400000 */
[----:B------:R-:W-:Y:S01]  /*0600*/  FSETP.GEU.AND P5, PT, R17, -126, PT ;  /* 0xc2fc00001100780b */ /* 0x000fe20003fae000 */
[----:B------:R-:W-:Y:S01]  /*0610*/  FMUL R11, R11, 1.4426950216293334961 ;  /* 0x3fb8aa3b0b0b7820 */ /* 0x000fe20000400000 */
[----:B------:R-:W-:Y:S01]  /*0620*/  FADD R23, R23, R10 ;  /* 0x0000000a17177221 */ /* 0x000fe20000000000 */
[----:B------:R-:W-:Y:S01]  /*0630*/  FMUL R9, R9, 1.4426950216293334961 ;  /* 0x3fb8aa3b09097820 */ /* 0x000fe20000400000 */
[----:B------:R-:W0:Y:S01]  /*0640*/  MUFU.EX2 R18, R18 ;  /* 0x0000001200127308 */ /* 0x000e220000000800 */
[----:B-1----:R-:W-:Y:S01]  /*0650*/  @!P6 FMUL R8, R8, R8 ;  /* 0x000000080808e220 */ /* 0x002fe20000400000 */
[----:B------:R-:W-:Y:S01]  /*0660*/  FSETP.GEU.AND P6, PT, R15, -126, PT ;  /* 0xc2fc00000f00780b */ /* 0x000fe20003fce000 */
[----:B------:R-:W-:Y:S01]  /*0670*/  @!P4 FMUL R14, R14, 0.5 ;  /* 0x3f0000000e0ec820 */ /* 0x000fe20000400000 */
[----:B------:R-:W-:Y:S01]  /*0680*/  FADD R7, -R0, R7 ;  /* 0x0000000700077221 */ /* 0x000fe20000000100 */
[----:B------:R-:W-:-:S03]  /*0690*/  FADD R23, R23, R8 ;  /* 0x0000000817177221 */ /* 0x000fc60000000000 */
[----:B------:R-:W1:Y:S01]  /*06a0*/  MUFU.EX2 R16, R16 ;  /* 0x0000001000107308 */ /* 0x000e620000000800 */
[----:B--2---:R-:W-:Y:S01]  /*06b0*/  @!P0 FMUL R12, R12, R12 ;  /* 0x0000000c0c0c8220 */ /* 0x004fe20000400000 */
[----:B------:R-:W-:Y:S01]  /*06c0*/  FSETP.GEU.AND P0, PT, R13, -126, PT ;  /* 0xc2fc00000d00780b */ /* 0x000fe20003f0e000 */
[----:B------:R-:W-:Y:S01]  /*06d0*/  @!P5 FMUL R17, R17, 0.5 ;  /* 0x3f0000001111d820 */ /* 0x000fe20000400000 */
[----:B------:R-:W-:Y:S01]  /*06e0*/  FMUL R7, R7, 1.4426950216293334961 ;  /* 0x3fb8aa3b07077820 */ /* 0x000fe20000400000 */
[----:B------:R-:W-:Y:S02]  /*06f0*/  FADD R23, R23, R12 ;  /* 0x0000000c17177221 */ /* 0x000fe40000000000 */
[----:B------:R-:W-:Y:S01]  /*0700*/  @!P6 FMUL R15, R15, 0.5 ;  /* 0x3f0000000f0fe820 */ /* 0x000fe20000400000 */
[----:B------:R-:W2:Y:S01]  /*0710*/  MUFU.EX2 R21, R21 ;  /* 0x0000001500157308 */ /* 0x000ea20000000800 */
[----:B0-----:R-:W-:Y:S01]  /*0720*/  @!P1 FMUL R18, R18, R18 ;  /* 0x0000001212129220 */ /* 0x001fe20000400000 */
[----:B------:R-:W-:-:S03]  /*0730*/  FSETP.GEU.AND P1, PT, R11, -126, PT ;  /* 0xc2fc00000b00780b */ /* 0x000fc60003f2e000 */
[----:B------:R-:W-:Y:S02]  /*0740*/  FADD R23, R23, R18 ;  /* 0x0000001217177221 */ /* 0x000fe40000000000 */
[----:B------:R-:W-:Y:S01]  /*0750*/  @!P0 FMUL R13, R13, 0.5 ;  /* 0x3f0000000d0d8820 */ /* 0x000fe20000400000 */
[----:B------:R-:W0:Y:S01]  /*0760*/  MUFU.EX2 R14, R14 ;  /* 0x0000000e000e7308 */ /* 0x000e220000000800 */
[----:B-1----:R-:W-:Y:S01]  /*0770*/  @!P2 FMUL R16, R16, R16 ;  /* 0x000000101010a220 */ /* 0x002fe20000400000 */
[----:B------:R-:W-:-:S03]  /*0780*/  FSETP.GEU.AND P2, PT, R9, -126, PT ;  /* 0xc2fc00000900780b */ /* 0x000fc60003f4e000 */
[----:B------:R-:W-:Y:S02]  /*0790*/  FADD R16, R23, R16 ;  /* 0x0000001017107221 */ /* 0x000fe40000000000 */
[----:B------:R-:W-:Y:S01]  /*07a0*/  @!P1 FMUL R11, R11, 0.5 ;  /* 0x3f0000000b0b9820 */ /* 0x000fe20000400000 */
[----:B------:R-:W1:Y:S01]  /*07b0*/  MUFU.EX2 R6, R17 ;  /* 0x0000001100067308 */ /* 0x000e620000000800 */
[----:B--2---:R-:W-:Y:S01]  /*07c0*/  @!P3 FMUL R21, R21, R21 ;  /* 0x000000151515b220 */ /* 0x004fe20000400000 */
[----:B------:R-:W-:-:S03]  /*07d0*/  FSETP.GEU.AND P3, PT, R7, -126, PT ;  /* 0xc2fc00000700780b */ /* 0x000fc60003f6e000 */
[----:B------:R-:W-:Y:S02]  /*07e0*/  FADD R21, R16, R21 ;  /* 0x0000001510157221 */ /* 0x000fe40000000000 */
[----:B------:R-:W-:Y:S01]  /*07f0*/  @!P2 FMUL R9, R9, 0.5 ;  /* 0x3f0000000909a820 */ /* 0x000fe20000400000 */
[----:B------:R-:W2:Y:S01]  /*0800*/  MUFU.EX2 R8, R15 ;  /* 0x0000000f00087308 */ /* 0x000ea20000000800 */
[----:B0-----:R-:W-:-:S04]  /*0810*/  @!P4 FMUL R14, R14, R14 ;  /* 0x0000000e0e0ec220 */ /* 0x001fc80000400000 */
[----:B------:R-:W-:Y:S02]  /*0820*/  FADD R21, R21, R14 ;  /* 0x0000000e15157221 */ /* 0x000fe40000000000 */
[----:B------:R-:W-:Y:S01]  /*0830*/  @!P3 FMUL R7, R7, 0.5 ;  /* 0x3f0000000707b820 */ /* 0x000fe20000400000 */
[----:B------:R-:W0:Y:S01]  /*0840*/  MUFU.EX2 R10, R13 ;  /* 0x0000000d000a7308 */ /* 0x000e220000000800 */
[----:B-1----:R-:W-:-:S04]  /*0850*/  @!P5 FMUL R6, R6, R6 ;  /* 0x000000060606d220 */ /* 0x002fc80000400000 */
[----:B------:R-:W-:-:S03]  /*0860*/  FADD R21, R21, R6 ;  /* 0x0000000615157221 */ /* 0x000fc60000000000 */
[----:B------:R-:W1:Y:S01]  /*0870*/  MUFU.EX2 R12, R11 ;  /* 0x0000000b000c7308 */ /* 0x000e620000000800 */
[----:B--2---:R-:W-:-:S04]  /*0880*/  @!P6 FMUL R8, R8, R8 ;  /* 0x000000080808e220 */ /* 0x004fc80000400000 */
[----:B------:R-:W-:-:S03]  /*0890*/  FADD R21, R21, R8 ;  /* 0x0000000815157221 */ /* 0x000fc60000000000 */
[----:B------:R-:W2:Y:S01]  /*08a0*/  MUFU.EX2 R14, R9 ;  /* 0x00000009000e7308 */ /* 0x000ea20000000800 */
[----:B0-----:R-:W-:Y:S01]  /*08b0*/  @!P0 FMUL R10, R10, R10 ;  /* 0x0000000a0a0a8220 */ /* 0x001fe20000400000 */
[----:B------:R-:W-:-:S03]  /*08c0*/  IADD3 R2, P0, PT, R2, 0x40, RZ ;  /* 0x0000004002027810 */ /* 0x000fc60007f1e0ff */
[----:B------:R-:W-:Y:S01]  /*08d0*/  FADD R21, R21, R10 ;  /* 0x0000000a15157221 */ /* 0x000fe20000000000 */
[----:B------:R-:W-:Y:S02]  /*08e0*/  IADD3.X R3, PT, PT, RZ, R3, RZ, P0, !PT ;  /* 0x00000003ff037210 */ /* 0x000fe400007fe4ff */
[----:B------:R-:W0:Y:S01]  /*08f0*/  MUFU.EX2 R6, R7 ;  /* 0x0000000700067308 */ /* 0x000e220000000800 */
[----:B-1----:R-:W-:-:S04]  /*0900*/  @!P1 FMUL R12, R12, R12 ;  /* 0x0000000c0c0c9220 */ /* 0x002fc80000400000 */
[----:B------:R-:W-:Y:S01]  /*0910*/  FADD R21, R21, R12 ;  /* 0x0000000c15157221 */ /* 0x000fe20000000000 */
[----:B--2---:R-:W-:-:S04]  /*0920*/  @!P2 FMUL R14, R14, R14 ;  /* 0x0000000e0e0ea220 */ /* 0x004fc80000400000 */
[----:B------:R-:W-:Y:S01]  /*0930*/  FADD R21, R21, R14 ;  /* 0x0000000e15157221 */ /* 0x000fe20000000000 */
[----:B0-----:R-:W-:-:S04]  /*0940*/  @!P3 FMUL R6, R6, R6 ;  /* 0x000000060606b220 */ /* 0x001fc80000400000 */
[----:B------:R-:W-:Y:S01]  /*0950*/  FADD R21, R21, R6 ;  /* 0x0000000615157221 */ /* 0x000fe20000000000 */
[----:B------:R-:W-:Y:S06]  /*0960*/  BRA.U UP0, `(.L_x_0) ;  /* 0xfffffff500ec7547 */ /* 0x000fec000b83ffff */
[----:B------:R-:W-:Y:S01]  /*0970*/  STG.E desc[UR6][R4.64], R21 ;  /* 0x0000001504007986 */ /* 0x000fe2000c101906 */
[----:B------:R-:W-:Y:S05]  /*0980*/  EXIT ;  /* 0x000000000000794d */ /* 0x000fea0003800000 */
.L_x_1:
[----:B------:R-:W-:-:S00]  /*0990*/  BRA `(.L_x_1) ;  /* 0xfffffffc00fc7947 */ /* 0x000fc0000383ffff */
[----:B------:R-:W-:-:S00]  /*09a0*/  NOP ;  /* 0x0000000000007918 */ /* 0x000fc00000000000 */
        /* <DEDUP_REMOVED lines=13> */
.L_x_18:


//--------------------- .text.my_kernel_kernel0   --------------------------
	.section	.text.my_kernel_kernel0,"ax",@progbits
	.align	128
        .global         my_kernel_kernel0
        .type           my_kernel_kernel0,@function
        .size           my_kernel_kernel0,(.L_x_19 - my_kernel_kernel0)
        .other          my_kernel_kernel0,@"STO_CUDA_ENTRY STV_DEFAULT"
my_kernel_kernel0:
.text.my_kernel_kernel0:
[----:B------:R-:W-:Y:S01]  /*0000*/  LDC R1, c[0x0][0x37c] ;  /* 0x0000df00ff017b82 */ /* 0x000fe20000000800 */
[----:B------:R-:W0:Y:S07]  /*0010*/  S2R R4, SR_CTAID.X ;  /* 0x0000000000047919 */ /* 0x000e2e0000002500 */
[----:B------:R-:W1:Y:S01]  /*0020*/  LDC.64 R2, c[0x0][0x388] ;  /* 0x0000e200ff027b82 */ /* 0x000e620000000a00 */
[----:B------:R-:W2:Y:S01]  /*0030*/  LDCU.64 UR4, c[0x0][0x358] ;  /* 0x00006b00ff0477ac */ /* 0x000ea20008000a00 */
[----:B------:R-:W0:Y:S02]  /*0040*/  S2R R5, SR_TID.X ;  /* 0x0000000000057919 */ /* 0x000e240000002100 */
[----:B0-----:R-:W-:-:S04]  /*0050*/  IMAD R4, R4, 0x10, R5 ;  /* 0x0000001004047824 */ /* 0x001fc800078e0205 */
[----:B------:R-:W-:-:S04]  /*0060*/  IMAD.SHL.U32 R5, R4, 0x40, RZ ;  /* 0x0000004004057824 */ /* 0x000fc800078e00ff */
[----:B-1----:R-:W-:-:S05]  /*0070*/  IMAD.WIDE.U32 R2, R5, 0x4, R2 ;  /* 0x0000000405027825 */ /* 0x002fca00078e0002 */
[----:B--2---:R-:W2:Y:S04]  /*0080*/  LDG.E.CONSTANT R18, desc[UR4][R2.64] ;  /* 0x0000000402127981 */ /* 0x004ea8000c1e9900 */
[----:B------:R-:W2:Y:S04]  /*0090*/  LDG.E.CONSTANT R19, desc[UR4][R2.64+0x4] ;  /* 0x0000040402137981 */ /* 0x000ea8000c1e9900 */
[----:B------:R-:W3:Y:S04]  /*00a0*/  LDG.E.CONSTANT R21, desc[UR4][R2.64+0x8] ;  /* 0x0000080402157981 */ /* 0x000ee8000c1e9900 */
[----:B------:R-:W3:Y:S04]  /*00b0*/  LDG.E.CONSTANT R22, desc[UR4][R2.64+0xc] ;  /* 0x00000c0402167981 */ /* 0x000ee8000c1e9900 */
[----:B------:R-:W4:Y:S04]  /*00c0*/  LDG.E.CONSTANT R23, desc[UR4][R2.64+0x10] ;  /* 0x0000100402177981 */ /* 0x000f28000c1e9900 */
[----:B------:R-:W4:Y:S04]  /*00d0*/  LDG.E.CONSTANT R26, desc[UR4][R2.64+0x14] ;  /* 0x00001404021a7981 */ /* 0x000f28000c1e9900 */
[----:B------:R-:W5:Y:S04]  /*00e0*/  LDG.E.CONSTANT R16, desc[UR4][R2.64+0x18] ;  /* 0x0000180402107981 */ /* 0x000f68000c1e9900 */
        /* <DEDUP_REMOVED lines=15> */
[----:B------:R-:W5:Y:S01]  /*01e0*/  LDG.E.CONSTANT R27, desc[UR4][R2.64+0xf0] ;  /* 0x0000f004021b7981 */ /* 0x000f62000c1e9900 */
[----:B--2---:R-:W-:-:S03]  /*01f0*/  FMNMX3 R20, R18, -3.40282306073709652508e+38, R19, !PT ;  /* 0xff7ffffd12147876 */ /* 0x004fc60007800013 */
[----:B------:R-:W2:Y:S04]  /*0200*/  LDG.E.CONSTANT R18, desc[UR4][R2.64+0x50] ;  /* 0x0000500402127981 */ /* 0x000ea8000c1e9900 */
[----:B------:R-:W2:Y:S01]  /*0210*/  LDG.E.CONSTANT R19, desc[UR4][R2.64+0x54] ;  /* 0x0000540402137981 */ /* 0x000ea2000c1e9900 */
[----:B---3--:R-:W-:-:S03]  /*0220*/  FMNMX3 R20, R20, R21, R22, !PT ;  /* 0x0000001514147276 */ /* 0x008fc60007800016 */
[----:B------:R-:W3:Y:S04]  /*0230*/  LDG.E.CONSTANT R22, desc[UR4][R2.64+0x60] ;  /* 0x0000600402167981 */ /* 0x000ee8000c1e9900 */
[----:B------:R-:W3:Y:S01]  /*0240*/  LDG.E.CONSTANT R21, desc[UR4][R2.64+0x6c] ;  /* 0x00006c0402157981 */ /* 0x000ee2000c1e9900 */
[----:B----4-:R-:W-:-:S03]  /*0250*/  FMNMX3 R20, R20, R23, R26, !PT ;  /* 0x0000001714147276 */ /* 0x010fc6000780001a */
[----:B------:R-:W3:Y:S01]  /*0260*/  LDG.E.CONSTANT R23, desc[UR4][R2.64+0x64] ;  /* 0x0000640402177981 */ /* 0x000ee2000c1e9900 */
[----:B-----5:R-:W-:-:S03]  /*0270*/  FMNMX3 R16, R20, R16, R17, !PT ;  /* 0x0000001014107276 */ /* 0x020fc60007800011 */
[----:B------:R-:W4:Y:S04]  /*0280*/  LDG.E.CONSTANT R20, desc[UR4][R2.64+0x68] ;  /* 0x0000680402147981 */ /* 0x000f28000c1e9900 */
[----:B------:R-:W5:Y:S01]  /*0290*/  LDG.E.CONSTANT R17, desc[UR4][R2.64+0x74] ;  /* 0x0000740402117981 */ /* 0x000f62000c1e9900 */
[----:B------:R-:W-:-:S03]  /*02a0*/  FMNMX3 R14, R16, R14, R15, !PT ;  /* 0x0000000e100e7276 */ /* 0x000fc6000780000f */
[----:B------:R-:W5:Y:S04]  /*02b0*/  LDG.E.CONSTANT R16, desc[UR4][R2.64+0x70] ;  /* 0x0000700402107981 */ /* 0x000f68000c1e9900 */
        /* <DEDUP_REMOVED lines=15> */
[----:B------:R-:W5:Y:S04]  /*03b0*/  LDG.E.CONSTANT R6, desc[UR4][R2.64+0xa0] ;  /* 0x0000a00402067981 */ /* 0x000f68000c1e9900 */
[----:B------:R-:W5:Y:S01]  /*03c0*/  LDG.E.CONSTANT R5, desc[UR4][R2.64+0xa4] ;  /* 0x0000a40402057981 */ /* 0x000f62000c1e9900 */
[----:B--2---:R-:W-:-:S03]  /*03d0*/  FMNMX3 R18, R26, R18, R19, !PT ;  /* 0x000000121a127276 */ /* 0x004fc60007800013 */
[----:B------:R-:W2:Y:S01]  /*03e0*/  LDG.E.CONSTANT R19, desc[UR4][R2.64+0xa8] ;  /* 0x0000a80402137981 */ /* 0x000ea2000c1e9900 */
[----:B------:R-:W-:-:S03]  /*03f0*/  FMNMX3 R24, R18, R24, R25, !PT ;  /* 0x0000001812187276 */ /* 0x000fc60007800019 */
[----:B------:R-:W2:Y:S04]  /*0400*/  LDG.E.CONSTANT R18, desc[UR4][R2.64+0xac] ;  /* 0x0000ac0402127981 */ /* 0x000ea8000c1e9900 */
[----:B------:R-:W2:Y:S01]  /*0410*/  LDG.E.CONSTANT R25, desc[UR4][R2.64+0xec] ;  /* 0x0000ec0402197981 */ /* 0x000ea2000c1e9900 */
[----:B---3--:R-:W-:-:S03]  /*0420*/  FMNMX3 R24, R24, R22, R23, !PT ;  /* 0x0000001618187276 */ /* 0x008fc60007800017 */
[----:B------:R-:W3:Y:S04]  /*0430*/  LDG.E.CONSTANT R22, desc[UR4][R2.64+0xb0] ;  /* 0x0000b00402167981 */ /* 0x000ee8000c1e9900 */
[----:B------:R-:W3:Y:S01]  /*0440*/  LDG.E.CONSTANT R23, desc[UR4][R2.64+0xb4] ;  /* 0x0000b40402177981 */ /* 0x000ee2000c1e9900 */
[----:B----4-:R-:W-:-:S03]  /*0450*/  FMNMX3 R24, R24, R20, R21, !PT ;  /* 0x0000001418187276 */ /* 0x010fc60007800015 */
[----:B------:R-:W4:Y:S04]  /*0460*/  LDG.E.CONSTANT R21, desc[UR4][R2.64+0xb8] ;  /* 0x0000b80402157981 */ /* 0x000f28000c1e9900 */
[----:B------:R-:W4:Y:S01]  /*0470*/  LDG.E.CONSTANT R20, desc[UR4][R2.64+0xbc] ;  /* 0x0000bc0402147981 */ /* 0x000f22000c1e9900 */
[----:B-----5:R-:W-:-:S03]  /*0480*/  FMNMX3 R24, R24, R16, R17, !PT ;  /* 0x0000001018187276 */ /* 0x020fc60007800011 */
        /* <DEDUP_REMOVED lines=20> */
[----:B--2---:R-:W-:-:S04]  /*05d0*/  FMNMX3 R6, R6, R19, R18, !PT ;  /* 0x0000001306067276 */ /* 0x004fc80007800012 */
[----:B---3--:R-:W-:-:S04]  /*05e0*/  FMNMX3 R6, R6, R22, R23, !PT ;  /* 0x0000001606067276 */ /* 0x008fc80007800017 */
[----:B----4-:R-:W-:-:S04]  /*05f0*/  FMNMX3 R6, R6, R21, R20, !PT ;  /* 0x0000001506067276 */ /* 0x010fc80007800014 */
[----:B-----5:R-:W-:Y:S02]  /*0600*/  FMNMX3 R16, R6, R17, R16, !PT ;  /* 0x0000001106107276 */ /* 0x020fe40007800010 */
[----:B------:R-:W0:Y:S02]  /*0610*/  LDC.64 R6, c[0x0][0x380] ;  /* 0x0000e000ff067b82 */ /* 0x000e240000000a00 */
[----:B------:R-:W-:-:S04]  /*0620*/  FMNMX3 R14, R16, R14, R15, !PT ;  /* 0x0000000e100e7276 */ /* 0x000fc8000780000f */
[----:B------:R-:W-:-:S04]  /*0630*/  FMNMX3 R0, R14, R13, R0, !PT ;  /* 0x0000000d0e007276 */ /* 0x000fc80007800000 */
[----:B------:R-:W-:-:S04]  /*0640*/  FMNMX3 R0, R0, R12, R11, !PT ;  /* 0x0000000c00007276 */ /* 0x000fc8000780000b */
[----:B------:R-:W-:-:S04]  /*0650*/  FMNMX3 R0, R0, R10, R9, !PT ;  /* 0x0000000a00007276 */ /* 0x000fc80007800009 */
[----:B------:R-:W-:-:S04]  /*0660*/  FMNMX3 R0, R0, R8, R25, !PT ;  /* 0x0000000800007276 */ /* 0x000fc80007800019 */
[----:B------:R-:W-:Y:S01]  /*0670*/  FMNMX3 R0, R0, R27, R26, !PT ;  /* 0x0000001b00007276 */ /* 0x000fe2000780001a */
[----:B0-----:R-:W-:-:S03]  /*0680*/  IMAD.WIDE.U32 R6, R4, 0x4, R6 ;  /* 0x0000000404067825 */ /* 0x001fc600078e0006 */
[----:B------:R-:W-:-:S05]  /*0690*/  FMNMX3 R5, R0, R5, R24, !PT ;  /* 0x0000000500057276 */ /* 0x000fca0007800018 */
[----:B------:R-:W-:Y:S01]  /*06a0*/  STG.E desc[UR4][R6.64], R5 ;  /* 0x0000000506007986 */ /* 0x000fe2000c101904 */
[----:B------:R-:W-:Y:S05]  /*06b0*/  EXIT ;  /* 0x000000000000794d */ /* 0x000fea0003800000 */
.L_x_2:
        /* <DEDUP_REMOVED lines=12> */
.L_x_19:


//--------------------- .text.my_kernel_kernel2   --------------------------
	.section	.text.my_kernel_kernel2,"ax",@progbits
	.align	128
        .global         my_kernel_kernel2
        .type           my_kernel_kernel2,@function
        .size           my_kernel_kernel2,(.L_x_17 - my_kernel_kernel2)
        .other          my_kernel_kernel2,@"STO_CUDA_ENTRY STV_DEFAULT"
my_kernel_kernel2:
.text.my_kernel_kernel2:
[----:B------:R-:W-:Y:S01]  /*0000*/  LDC R1, c[0x0][0x37c] ;  /* 0x0000df00ff017b82 */ /* 0x000fe20000000800 */
[----:B------:R-:W0:Y:S07]  /*0010*/  S2R R2, SR_CTAID.X ;  /* 0x0000000000027919 */ /* 0x000e2e0000002500 */
[----:B------:R-:W1:Y:S01]  /*0020*/  LDC.64 R4, c[0x0][0x388] ;  /* 0x0000e200ff047b82 */ /* 0x000e620000000a00 */
[----:B------:R-:W2:Y:S01]  /*0030*/  LDCU.64 UR4, c[0x0][0x358] ;  /* 0x00006b00ff0477ac */ /* 0x000ea20008000a00 */
[----:B------:R-:W0:Y:S06]  /*0040*/  S2R R3, SR_TID.X ;  /* 0x0000000000037919 */ /* 0x000e2c0000002100 */
[----:B------:R-:W3:Y:S08]  /*0050*/  LDC.64 R6, c[0x0][0x390] ;  /* 0x0000e400ff067b82 */ /* 0x000ef00000000a00 */
[----:B------:R-:W4:Y:S01]  /*0060*/  LDC.64 R8, c[0x0][0x398] ;  /* 0x0000e600ff087b82 */ /* 0x000f220000000a00 */
[----:B0-----:R-:W-:-:S04]  /*0070*/  IMAD R2, R2, 0x20, R3 ;  /* 0x0000002002027824 */ /* 0x001fc800078e0203 */
[----:B-1----:R-:W-:Y:S01]  /*0080*/  IMAD.WIDE.U32 R4, R2, 0x4, R4 ;  /* 0x0000000402047825 */ /* 0x002fe200078e0004 */
[----:B------:R-:W-:-:S05]  /*0090*/  SHF.R.U32.HI R3, RZ, 0x6, R2 ;  /* 0x00000006ff037819 */ /* 0x000fca0000011602 */
[C---:B---3--:R-:W-:Y:S01]  /*00a0*/  IMAD.WIDE.U32 R6, R3.reuse, 0x4, R6 ;  /* 0x0000000403067825 */ /* 0x048fe200078e0006 */
[----:B--2---:R-:W2:Y:S05]  /*00b0*/  LDG.E.CONSTANT R4, desc[UR4][R4.64] ;  /* 0x0000000404047981 */ /* 0x004eaa000c1e9900 */
[----:B------:R-:W2:Y:S01]  /*00c0*/  LDG.E.CONSTANT R7, desc[UR4][R6.64] ;  /* 0x0000000406077981 */ /* 0x000ea2000c1e9900 */
[----:B----4-:R-:W-:-:S06]  /*00d0*/  IMAD.WIDE.U32 R8, R3, 0x4, R8 ;  /* 0x0000000403087825 */ /* 0x010fcc00078e0008 */
[----:B------:R-:W3:Y:S01]  /*00e0*/  LDG.E.CONSTANT R9, desc[UR4][R8.64] ;  /* 0x0000000408097981 */ /* 0x000ee2000c1e9900 */
[----:B------:R-:W-:Y:S01]  /*00f0*/  BSSY.RECONVERGENT B0, `(.L_x_3) ;  /* 0x0000012000007945 */ /* 0x000fe20003800200 */
[----:B--2---:R-:W-:-:S04]  /*0100*/  FADD R0, R4, -R7 ;  /* 0x8000000704007221 */ /* 0x004fc80000000000 */
[----:B------:R-:W-:Y:S01]  /*0110*/  FMUL R3, R0, 1.4426950216293334961 ;  /* 0x3fb8aa3b00037820 */ /* 0x000fe20000400000 */
[----:B---3--:R-:W0:Y:S04]  /*0120*/  MUFU.RCP R10, R9 ;  /* 0x00000009000a7308 */ /* 0x008e280000001000 */
[----:B------:R-:W-:-:S13]  /*0130*/  FSETP.GEU.AND P0, PT, R3, -126, PT ;  /* 0xc2fc00000300780b */ /* 0x000fda0003f0e000 */
[----:B------:R-:W-:Y:S01]  /*0140*/  @!P0 FMUL R3, R3, 0.5 ;  /* 0x3f00000003038820 */ /* 0x000fe20000400000 */
[----:B0-----:R-:W-:-:S03]  /*0150*/  FFMA R11, -R9, R10, 1 ;  /* 0x3f800000090b7423 */ /* 0x001fc6000000010a */
[----:B------:R-:W0:Y:S01]  /*0160*/  MUFU.EX2 R0, R3 ;  /* 0x0000000300007308 */ /* 0x000e220000000800 */
[----:B------:R-:W-:Y:S01]  /*0170*/  FFMA R11, R10, R11, R10 ;  /* 0x0000000b0a0b7223 */ /* 0x000fe2000000000a */
[----:B0-----:R-:W-:-:S06]  /*0180*/  @!P0 FMUL R0, R0, R0 ;  /* 0x0000000000008220 */ /* 0x001fcc0000400000 */
[----:B------:R-:W0:Y:S01]  /*0190*/  FCHK P0, R0, R9 ;  /* 0x0000000900007302 */ /* 0x000e220000000000 */
[----:B------:R-:W-:-:S04]  /*01a0*/  FFMA R4, R0, R11, RZ ;  /* 0x0000000b00047223 */ /* 0x000fc800000000ff */
[----:B------:R-:W-:-:S04]  /*01b0*/  FFMA R5, -R9, R4, R0 ;  /* 0x0000000409057223 */ /* 0x000fc80000000100 */
[----:B------:R-:W-:Y:S01]  /*01c0*/  FFMA R11, R11, R5, R4 ;  /* 0x000000050b0b7223 */ /* 0x000fe20000000004 */
[----:B0-----:R-:W-:Y:S06]  /*01d0*/  @!P0 BRA `(.L_x_4) ;  /* 0x00000000000c8947 */ /* 0x001fec0003800000 */
[----:B------:R-:W-:-:S07]  /*01e0*/  MOV R4, 0x200 ;  /* 0x0000020000047802 */ /* 0x000fce0000000f00 */
[----:B------:R-:W-:Y:S05]  /*01f0*/  CALL.REL.NOINC `($__internal_0_$__cuda_sm3x_div_rn_noftz_f32_slowpath) ;  /* 0x0000000000187944 */ /* 0x000fea0003c00000 */
[----:B------:R-:W-:-:S07]  /*0200*/  IMAD.MOV.U32 R11, RZ, RZ, R0 ;  /* 0x000000ffff0b7224 */ /* 0x000fce00078e0000 */
.L_x_4:
[----:B------:R-:W-:Y:S05]  /*0210*/  BSYNC.RECONVERGENT B0 ;  /* 0x0000000000007941 */ /* 0x000fea0003800200 */
.L_x_3:
[----:B------:R-:W0:Y:S02]  /*0220*/  LDC.64 R4, c[0x0][0x380] ;  /* 0x0000e000ff047b82 */ /* 0x000e240000000a00 */
[----:B0-----:R-:W-:-:S05]  /*0230*/  IMAD.WIDE.U32 R2, R2, 0x4, R4 ;  /* 0x0000000402027825 */ /* 0x001fca00078e0004 */
[----:B------:R-:W-:Y:S01]  /*0240*/  STG.E desc[UR4][R2.64], R11 ;  /* 0x0000000b02007986 */ /* 0x000fe2000c101904 */
[----:B------:R-:W-:Y:S05]  /*0250*/  EXIT ;  /* 0x000000000000794d */ /* 0x000fea0003800000 */
        .weak           $__internal_0_$__cuda_sm3x_div_rn_noftz_f32_slowpath
        .type           $__internal_0_$__cuda_sm3x_div_rn_noftz_f32_slowpath,@function
        .size           $__internal_0_$__cuda_sm3x_div_rn_noftz_f32_slowpath,(.L_x_17 - $__internal_0_$__cuda_sm3x_div_rn_noftz_f32_slowpath)
$__internal_0_$__cuda_sm3x_div_rn_noftz_f32_slowpath:
[----:B------:R-:W-:Y:S01]  /*0260*/  SHF.R.U32.HI R5, RZ, 0x17, R9 ;  /* 0x00000017ff057819 */ /* 0x000fe20000011609 */
[----:B------:R-:W-:Y:S01]  /*0270*/  BSSY.RECONVERGENT B1, `(.L_x_5) ;  /* 0x0000064000017945 */ /* 0x000fe20003800200 */
[--C-:B------:R-:W-:Y:S01]  /*0280*/  SHF.R.U32.HI R3, RZ, 0x17, R0.reuse ;  /* 0x00000017ff037819 */ /* 0x100fe20000011600 */
[----:B------:R-:W-:Y:S01]  /*0290*/  IMAD.MOV.U32 R7, RZ, RZ, R0 ;  /* 0x000000ffff077224 */ /* 0x000fe200078e0000 */
[----:B------:R-:W-:Y:S02]  /*02a0*/  LOP3.LUT R6, R5, 0xff, RZ, 0xc0, !PT ;  /* 0x000000ff05067812 */ /* 0x000fe400078ec0ff */
[----:B------:R-:W-:-:S03]  /*02b0*/  LOP3.LUT R5, R3, 0xff, RZ, 0xc0, !PT ;  /* 0x000000ff03057812 */ /* 0x000fc600078ec0ff */
[----:B------:R-:W-:Y:S02]  /*02c0*/  VIADD R11, R6, 0xffffffff ;  /* 0xffffffff060b7836 */ /* 0x000fe40000000000 */
[----:B------:R-:W-:-:S03]  /*02d0*/  VIADD R10, R5, 0xffffffff ;  /* 0xffffffff050a7836 */ /* 0x000fc60000000000 */
[----:B------:R-:W-:-:S04]  /*02e0*/  ISETP.GT.U32.AND P0, PT, R11, 0xfd, PT ;  /* 0x000000fd0b00780c */ /* 0x000fc80003f04070 */
[----:B------:R-:W-:-:S13]  /*02f0*/  ISETP.GT.U32.OR P0, PT, R10, 0xfd, P0 ;  /* 0x000000fd0a00780c */ /* 0x000fda0000704470 */
[----:B------:R-:W-:Y:S01]  /*0300*/  @!P0 IMAD.MOV.U32 R8, RZ, RZ, RZ ;  /* 0x000000ffff088224 */ /* 0x000fe200078e00ff */
[----:B------:R-:W-:Y:S06]  /*0310*/  @!P0 BRA `(.L_x_6) ;  /* 0x0000000000608947 */ /* 0x000fec0003800000 */
[----:B------:R-:W-:Y:S01]  /*0320*/  FSETP.GTU.FTZ.AND P0, PT, |R0|, +INF , PT ;  /* 0x7f8000000000780b */ /* 0x000fe20003f1c200 */
[----:B------:R-:W-:Y:S01]  /*0330*/  IMAD.MOV.U32 R3, RZ, RZ, R9 ;  /* 0x000000ffff037224 */ /* 0x000fe200078e0009 */
[----:B------:R-:W-:-:S04]  /*0340*/  FSETP.GTU.FTZ.AND P1, PT, |R9|, +INF , PT ;  /* 0x7f8000000900780b */ /* 0x000fc80003f3c200 */
[----:B------:R-:W-:-:S13]  /*0350*/  PLOP3.LUT P0, PT, P0, P1, PT, 0xf8, 0x8f ;  /* 0x00000000008f781c */ /* 0x000fda0000703f70 */
[----:B------:R-:W-:Y:S05]  /*0360*/  @P0 BRA `(.L_x_7) ;  /* 0x00000004004c0947 */ /* 0x000fea0003800000 */
[----:B------:R-:W-:-:S13]  /*0370*/  LOP3.LUT P0, RZ, R9, 0x7fffffff, R7, 0xc8, !PT ;  /* 0x7fffffff09ff7812 */ /* 0x000fda000780c807 */
[----:B------:R-:W-:Y:S05]  /*0380*/  @!P0 BRA `(.L_x_8) ;  /* 0x00000004003c8947 */ /* 0x000fea0003800000 */
[C---:B------:R-:W-:Y:S02]  /*0390*/  FSETP.NEU.FTZ.AND P2, PT, |R0|.reuse, +INF , PT ;  /* 0x7f8000000000780b */ /* 0x040fe40003f5d200 */
[----:B------:R-:W-:Y:S02]  /*03a0*/  FSETP.NEU.FTZ.AND P1, PT, |R3|, +INF , PT ;  /* 0x7f8000000300780b */ /* 0x000fe40003f3d200 */
[----:B------:R-:W-:-:S11]  /*03b0*/  FSETP.NEU.FTZ.AND P0, PT, |R0|, +INF , PT ;  /* 0x7f8000000000780b */ /* 0x000fd60003f1d200 */
[----:B------:R-:W-:Y:S05]  /*03c0*/  @!P1 BRA !P2, `(.L_x_8) ;  /* 0x00000004002c9947 */ /* 0x000fea0005000000 */
[----:B------:R-:W-:-:S04]  /*03d0*/  LOP3.LUT P2, RZ, R7, 0x7fffffff, RZ, 0xc0, !PT ;  /* 0x7fffffff07ff7812 */ /* 0x000fc8000784c0ff */
[----:B------:R-:W-:-:S13]  /*03e0*/  PLOP3.LUT P1, PT, P1, P2, PT, 0x2f, 0xf2 ;  /* 0x0000000000f2781c */ /* 0x000fda0000f24577 */
[----:B------:R-:W-:Y:S05]  /*03f0*/  @P1 BRA `(.L_x_9) ;  /* 0x0000000400181947 */ /* 0x000fea0003800000 */
[----:B------:R-:W-:-:S04]  /*0400*/  LOP3.LUT P1, RZ, R9, 0x7fffffff, RZ, 0xc0, !PT ;  /* 0x7fffffff09ff7812 */ /* 0x000fc8000782c0ff */
[----:B------:R-:W-:-:S13]  /*0410*/  PLOP3.LUT P0, PT, P0, P1, PT, 0x2f, 0xf2 ;  /* 0x0000000000f2781c */ /* 0x000fda0000702577 */
[----:B------:R-:W-:Y:S05]  /*0420*/  @P0 BRA `(.L_x_10) ;  /* 0x0000000400000947 */ /* 0x000fea0003800000 */
[----:B------:R-:W-:Y:S02]  /*0430*/  ISETP.GE.AND P0, PT, R10, RZ, PT ;  /* 0x000000ff0a00720c */ /* 0x000fe40003f06270 */
[----:B------:R-:W-:-:S11]  /*0440*/  ISETP.GE.AND P1, PT, R11, RZ, PT ;  /* 0x000000ff0b00720c */ /* 0x000fd60003f26270 */
[----:B------:R-:W-:Y:S02]  /*0450*/  @P0 IMAD.MOV.U32 R8, RZ, RZ, RZ ;  /* 0x000000ffff080224 */ /* 0x000fe400078e00ff */
[----:B------:R-:W-:Y:S01]  /*0460*/  @!P0 FFMA R7, R0, 1.84467440737095516160e+19, RZ ;  /* 0x5f80000000078823 */ /* 0x000fe200000000ff */
[----:B------:R-:W-:Y:S02]  /*0470*/  @!P0 IMAD.MOV.U32 R8, RZ, RZ, -0x40 ;  /* 0xffffffc0ff088424 */ /* 0x000fe400078e00ff */
[----:B------:R-:W-:Y:S02]  /*0480*/  @!P1 FFMA R9, R3, 1.84467440737095516160e+19, RZ ;  /* 0x5f80000003099823 */ /* 0x000fe400000000ff */
[----:B------:R-:W-:-:S07]  /*0490*/  @!P1 VIADD R8, R8, 0x40 ;  /* 0x0000004008089836 */ /* 0x000fce0000000000 */
.L_x_6:
[----:B------:R-:W-:Y:S01]  /*04a0*/  LEA R0, R6, 0xc0800000, 0x17 ;  /* 0xc080000006007811 */ /* 0x000fe200078eb8ff */
[----:B------:R-:W-:Y:S01]  /*04b0*/  VIADD R5, R5, 0xffffff81 ;  /* 0xffffff8105057836 */ /* 0x000fe20000000000 */
[----:B------:R-:W-:Y:S03]  /*04c0*/  BSSY.RECONVERGENT B2, `(.L_x_11) ;  /* 0x0000035000027945 */ /* 0x000fe60003800200 */
[----:B------:R-:W-:Y:S02]  /*04d0*/  IMAD.IADD R9, R9, 0x1, -R0 ;  /* 0x0000000109097824 */ /* 0x000fe400078e0a00 */
[C---:B------:R-:W-:Y:S01]  /*04e0*/  IMAD R0, R5.reuse, -0x800000, R7 ;  /* 0xff80000005007824 */ /* 0x040fe200078e0207 */
[----:B------:R-:W-:Y:S01]  /*04f0*/  IADD3 R5, PT, PT, R5, 0x7f, -R6 ;  /* 0x0000007f05057810 */ /* 0x000fe20007ffe806 */
[----:B------:R-:W0:Y:S01]  /*0500*/  MUFU.RCP R3, R9 ;  /* 0x0000000900037308 */ /* 0x000e220000001000 */
[----:B------:R-:W-:-:S03]  /*0510*/  FADD.FTZ R11, -R9, -RZ ;  /* 0x800000ff090b7221 */ /* 0x000fc60000010100 */
[----:B------:R-:W-:Y:S02]  /*0520*/  IMAD.IADD R5, R5, 0x1, R8 ;  /* 0x0000000105057824 */ /* 0x000fe400078e0208 */
[----:B0-----:R-:W-:-:S04]  /*0530*/  FFMA R10, R3, R11, 1 ;  /* 0x3f800000030a7423 */ /* 0x001fc8000000000b */
[----:B------:R-:W-:-:S04]  /*0540*/  FFMA R12, R3, R10, R3 ;  /* 0x0000000a030c7223 */ /* 0x000fc80000000003 */
[----:B------:R-:W-:-:S04]  /*0550*/  FFMA R3, R0, R12, RZ ;  /* 0x0000000c00037223 */ /* 0x000fc800000000ff */
[----:B------:R-:W-:-:S04]  /*0560*/  FFMA R10, R11, R3, R0 ;  /* 0x000000030b0a7223 */ /* 0x000fc80000000000 */
[----:B------:R-:W-:-:S04]  /*0570*/  FFMA R7, R12, R10, R3 ;  /* 0x0000000a0c077223 */ /* 0x000fc80000000003 */
[----:B------:R-:W-:-:S04]  /*0580*/  FFMA R10, R11, R7, R0 ;  /* 0x000000070b0a7223 */ /* 0x000fc80000000000 */
[----:B------:R-:W-:-:S05]  /*0590*/  FFMA R0, R12, R10, R7 ;  /* 0x0000000a0c007223 */ /* 0x000fca0000000007 */
[----:B------:R-:W-:-:S04]  /*05a0*/  SHF.R.U32.HI R3, RZ, 0x17, R0 ;  /* 0x00000017ff037819 */ /* 0x000fc80000011600 */
[----:B------:R-:W-:-:S05]  /*05b0*/  LOP3.LUT R3, R3, 0xff, RZ, 0xc0, !PT ;  /* 0x000000ff03037812 */ /* 0x000fca00078ec0ff */
[----:B------:R-:W-:-:S04]  /*05c0*/  IMAD.IADD R9, R3, 0x1, R5 ;  /* 0x0000000103097824 */ /* 0x000fc800078e0205 */
[----:B------:R-:W-:-:S05]  /*05d0*/  VIADD R3, R9, 0xffffffff ;  /* 0xffffffff09037836 */ /* 0x000fca0000000000 */
[----:B------:R-:W-:-:S13]  /*05e0*/  ISETP.GE.U32.AND P0, PT, R3, 0xfe, PT ;  /* 0x000000fe0300780c */ /* 0x000fda0003f06070 */
[----:B------:R-:W-:Y:S05]  /*05f0*/  @!P0 BRA `(.L_x_12) ;  /* 0x0000000000808947 */ /* 0x000fea0003800000 */
[----:B------:R-:W-:-:S13]  /*0600*/  ISETP.GT.AND P0, PT, R9, 0xfe, PT ;  /* 0x000000fe0900780c */ /* 0x000fda0003f04270 */
[----:B------:R-:W-:Y:S05]  /*0610*/  @P0 BRA `(.L_x_13) ;  /* 0x00000000006c0947 */ /* 0x000fea0003800000 */
[----:B------:R-:W-:-:S13]  /*0620*/  ISETP.GE.AND P0, PT, R9, 0x1, PT ;  /* 0x000000010900780c */ /* 0x000fda0003f06270 */
[----:B------:R-:W-:Y:S05]  /*0630*/  @P0 BRA `(.L_x_14) ;  /* 0x0000000000740947 */ /* 0x000fea0003800000 */
[----:B------:R-:W-:Y:S02]  /*0640*/  ISETP.GE.AND P0, PT, R9, -0x18, PT ;  /* 0xffffffe80900780c */ /* 0x000fe40003f06270 */
[----:B------:R-:W-:-:S11]  /*0650*/  LOP3.LUT R0, R0, 0x80000000, RZ, 0xc0, !PT ;  /* 0x8000000000007812 */ /* 0x000fd600078ec0ff */
[----:B------:R-:W-:Y:S05]  /*0660*/  @!P0 BRA `(.L_x_14) ;  /* 0x0000000000688947 */ /* 0x000fea0003800000 */
[CCC-:B------:R-:W-:Y:S01]  /*0670*/  FFMA.RZ R3, R12.reuse, R10.reuse, R7.reuse ;  /* 0x0000000a0c037223 */ /* 0x1c0fe2000000c007 */
[C---:B------:R-:W-:Y:S02]  /*0680*/  VIADD R8, R9.reuse, 0x20 ;  /* 0x0000002009087836 */ /* 0x040fe40000000000 */
[CCC-:B------:R-:W-:Y:S01]  /*0690*/  FFMA.RM R6, R12.reuse, R10.reuse, R7.reuse ;  /* 0x0000000a0c067223 */ /* 0x1c0fe20000004007 */
[----:B------:R-:W-:Y:S02]  /*06a0*/  ISETP.NE.AND P2, PT, R9, RZ, PT ;  /* 0x000000ff0900720c */ /* 0x000fe40003f45270 */
[----:B------:R-:W-:Y:S01]  /*06b0*/  LOP3.LUT R5, R3, 0x7fffff, RZ, 0xc0, !PT ;  /* 0x007fffff03057812 */ /* 0x000fe200078ec0ff */
[----:B------:R-:W-:Y:S01]  /*06c0*/  FFMA.RP R3, R12, R10, R7 ;  /* 0x0000000a0c037223 */ /* 0x000fe20000008007 */
[----:B------:R-:W-:Y:S01]  /*06d0*/  IMAD.MOV R7, RZ, RZ, -R9 ;  /* 0x000000ffff077224 */ /* 0x000fe200078e0a09 */
[----:B------:R-:W-:Y:S02]  /*06e0*/  ISETP.NE.AND P1, PT, R9, RZ, PT ;  /* 0x000000ff0900720c */ /* 0x000fe40003f25270 */
[----:B------:R-:W-:-:S02]  /*06f0*/  LOP3.LUT R5, R5, 0x800000, RZ, 0xfc, !PT ;  /* 0x0080000005057812 */ /* 0x000fc400078efcff */
[----:B------:R-:W-:Y:S02]  /*0700*/  FSETP.NEU.FTZ.AND P0, PT, R3, R6, PT ;  /* 0x000000060300720b */ /* 0x000fe40003f1d000 */
[----:B------:R-:W-:Y:S02]  /*0710*/  SHF.L.U32 R8, R5, R8, RZ ;  /* 0x0000000805087219 */ /* 0x000fe400000006ff */
[----:B------:R-:W-:Y:S02]  /*0720*/  SEL R6, R7, RZ, P2 ;  /* 0x000000ff07067207 */ /* 0x000fe40001000000 */
[----:B------:R-:W-:Y:S02]  /*0730*/  ISETP.NE.AND P1, PT, R8, RZ, P1 ;  /* 0x000000ff0800720c */ /* 0x000fe40000f25270 */
[----:B------:R-:W-:Y:S02]  /*0740*/  SHF.R.U32.HI R6, RZ, R6, R5 ;  /* 0x00000006ff067219 */ /* 0x000fe40000011605 */
[----:B------:R-:W-:-:S02]  /*0750*/  PLOP3.LUT P0, PT, P0, P1, PT, 0xf8, 0x8f ;  /* 0x00000000008f781c */ /* 0x000fc40000703f70 */
[----:B------:R-:W-:Y:S02]  /*0760*/  SHF.R.U32.HI R8, RZ, 0x1, R6 ;  /* 0x00000001ff087819 */ /* 0x000fe40000011606 */
[----:B------:R-:W-:-:S04]  /*0770*/  SEL R3, RZ, 0x1, !P0 ;  /* 0x00000001ff037807 */ /* 0x000fc80004000000 */
[----:B------:R-:W-:-:S04]  /*0780*/  LOP3.LUT R3, R3, 0x1, R8, 0xf8, !PT ;  /* 0x0000000103037812 */ /* 0x000fc800078ef808 */
[----:B------:R-:W-:-:S05]  /*0790*/  LOP3.LUT R3, R3, R6, RZ, 0xc0, !PT ;  /* 0x0000000603037212 */ /* 0x000fca00078ec0ff */
[----:B------:R-:W-:-:S05]  /*07a0*/  IMAD.IADD R3, R8, 0x1, R3 ;  /* 0x0000000108037824 */ /* 0x000fca00078e0203 */
[----:B------:R-:W-:Y:S01]  /*07b0*/  LOP3.LUT R0, R3, R0, RZ, 0xfc, !PT ;  /* 0x0000000003007212 */ /* 0x000fe200078efcff */
[----:B------:R-:W-:Y:S06]  /*07c0*/  BRA `(.L_x_14) ;  /* 0x0000000000107947 */ /* 0x000fec0003800000 */
.L_x_13:
[----:B------:R-:W-:-:S04]  /*07d0*/  LOP3.LUT R0, R0, 0x80000000, RZ, 0xc0, !PT ;  /* 0x8000000000007812 */ /* 0x000fc800078ec0ff */
[----:B------:R-:W-:Y:S01]  /*07e0*/  LOP3.LUT R0, R0, 0x7f800000, RZ, 0xfc, !PT ;  /* 0x7f80000000007812 */ /* 0x000fe200078efcff */
[----:B------:R-:W-:Y:S06]  /*07f0*/  BRA `(.L_x_14) ;  /* 0x0000000000047947 */ /* 0x000fec0003800000 */
.L_x_12:
[----:B------:R-:W-:-:S07]  /*0800*/  IMAD R0, R5, 0x800000, R0 ;  /* 0x0080000005007824 */ /* 0x000fce00078e0200 */
.L_x_14:
[----:B------:R-:W-:Y:S05]  /*0810*/  BSYNC.RECONVERGENT B2 ;  /* 0x0000000000027941 */ /* 0x000fea0003800200 */
.L_x_11:
[----:B------:R-:W-:Y:S05]  /*0820*/  BRA `(.L_x_15) ;  /* 0x0000000000207947 */ /* 0x000fea0003800000 */
.L_x_10:
[----:B------:R-:W-:-:S04]  /*0830*/  LOP3.LUT R0, R9, 0x80000000, R7, 0x48, !PT ;  /* 0x8000000009007812 */ /* 0x000fc800078e4807 */
[----:B------:R-:W-:Y:S01]  /*0840*/  LOP3.LUT R0, R0, 0x7f800000, RZ, 0xfc, !PT ;  /* 0x7f80000000007812 */ /* 0x000fe200078efcff */
[----:B------:R-:W-:Y:S06]  /*0850*/  BRA `(.L_x_15) ;  /* 0x0000000000147947 */ /* 0x000fec0003800000 */
.L_x_9:
[----:B------:R-:W-:Y:S01]  /*0860*/  LOP3.LUT R0, R9, 0x80000000, R7, 0x48, !PT ;  /* 0x8000000009007812 */ /* 0x000fe200078e4807 */
[----:B------:R-:W-:Y:S06]  /*0870*/  BRA `(.L_x_15) ;  /* 0x00000000000c7947 */ /* 0x000fec0003800000 */
.L_x_8:
[----:B------:R-:W0:Y:S01]  /*0880*/  MUFU.RSQ R0, -QNAN ;  /* 0xffc0000000007908 */ /* 0x000e220000001400 */
[----:B------:R-:W-:Y:S05]  /*0890*/  BRA `(.L_x_15) ;  /* 0x0000000000047947 */ /* 0x000fea0003800000 */
.L_x_7:
[----:B------:R-:W-:-:S07]  /*08a0*/  FADD.FTZ R0, R0, R3 ;  /* 0x0000000300007221 */ /* 0x000fce0000010000 */
.L_x_15:
[----:B------:R-:W-:Y:S05]  /*08b0*/  BSYNC.RECONVERGENT B1 ;  /* 0x0000000000017941 */ /* 0x000fea0003800200 */
.L_x_5:
[----:B------:R-:W-:-:S04]  /*08c0*/  IMAD.MOV.U32 R5, RZ, RZ, 0x0 ;  /* 0x00000000ff057424 */ /* 0x000fc800078e00ff */
[----:B0-----:R-:W-:Y:S05]  /*08d0*/  RET.REL.NODEC R4 `(my_kernel_kernel2) ;  /* 0xfffffff404c87950 */ /* 0x001fea0003c3ffff */
.L_x_16:
        /* <DEDUP_REMOVED lines=10> */
.L_x_17:


//--------------------- .nv.shared.reserved.0     --------------------------
	.section	.nv.shared.reserved.0,"aw",@nobits
	.weak		__nv_reservedSMEM_offset_0_alias
	.size		__nv_reservedSMEM_offset_0_alias, 0, 64
	.other		__nv_reservedSMEM_offset_0_alias,@"STO_CUDA_RESERVED_SHARED STV_DEFAULT"
__nv_reservedSMEM_offset_0_alias:
	.zero		0
	.zero		64


//--------------------- .nv.constant0.my_kernel_kernel1 --------------------------
	.section	.nv.constant0.my_kernel_kernel1,"a",@progbits
	.sectionflags	@""
	.align	4
.nv.constant0.my_kernel_kernel1:
	.zero		920


//--------------------- .nv.constant0.my_kernel_kernel0 --------------------------
	.section	.nv.constant0.my_kernel_kernel0,"a",@progbits
	.sectionflags	@""
	.align	4
.nv.constant0.my_kernel_kernel0:
	.zero		912


//--------------------- .nv.constant0.my_kernel_kernel2 --------------------------
	.section	.nv.constant0.my_kernel_kernel2,"a",@progbits
	.sectionflags	@""
	.align	4
.nv.constant0.my_kernel_kernel2:
	.zero		928


//--------------------- SYMBOLS --------------------------

	.type		.nv.reservedSmem.offset0,@object
	.size		.nv.reservedSmem.offset0,0x4
